def gluon_wgmma(
    a_ptr,
    b_ptr,
    c_ptr,
    M,
    N,
    K,
    stride_am,
    stride_bk,
    stride_cm,
    BLOCK_M: gl.constexpr,
    BLOCK_N: gl.constexpr,
    BLOCK_K: gl.constexpr,
    DTYPE: gl.constexpr,
    A_LAYOUT: gl.constexpr,
    B_LAYOUT: gl.constexpr,
    C_LAYOUT: gl.constexpr,
    B_SHAPE: gl.constexpr,
    TRANS_B: gl.constexpr,
    NUM_BUFFERS: gl.constexpr,
    NUM_WARPS: gl.constexpr,
):
    a_desc = tma.make_tensor_descriptor(
        a_ptr, [M, K], [stride_am, 1], [BLOCK_M, BLOCK_K], A_LAYOUT
    )
    b_desc = tma.make_tensor_descriptor(
        b_ptr,
        [N, K] if TRANS_B else [K, N],
        [stride_bk, 1],
        B_SHAPE,
        B_LAYOUT,
    )
    c_desc = tma.make_tensor_descriptor(
        c_ptr, [M, N], [stride_cm, 1], [BLOCK_M, BLOCK_N], C_LAYOUT
    )

    a_bufs = gl.allocate_shared_memory(
        DTYPE, [NUM_BUFFERS, BLOCK_M, BLOCK_K], A_LAYOUT
    )
    b_bufs = gl.allocate_shared_memory(DTYPE, [NUM_BUFFERS] + B_SHAPE, B_LAYOUT)

    pid_m = gl.program_id(0)
    pid_n = gl.program_id(1)
    off_m = pid_m * BLOCK_M
    off_n = pid_n * BLOCK_N

    mma_layout: gl.constexpr = pick_wgmma_layout(DTYPE, BLOCK_M, BLOCK_N, NUM_WARPS)
    acc = warpgroup_mma_init(
        gl.zeros((BLOCK_M, BLOCK_N), dtype=gl.float32, layout=mma_layout)
    )

    bars = gl.allocate_shared_memory(
        gl.int64, [NUM_BUFFERS, 1], mbarrier.MBarrierLayout()
    )
    for i in gl.static_range(NUM_BUFFERS):
        mbarrier.init(bars.index(i), count=1)
    idx = 0
    phase = 0

    for k in range(0, K, BLOCK_K):
        a = a_bufs.index(idx)
        b = b_bufs.index(idx)
        bar = bars.index(idx)
        mbarrier.expect(bar, a_desc.block_type.nbytes + b_desc.block_type.nbytes)
        tma.async_copy_global_to_shared(a_desc, [off_m, k], bar, a)
        tma.async_copy_global_to_shared(
            b_desc, [off_n, k] if TRANS_B else [k, off_n], bar, b
        )
        mbarrier.wait(bar, phase=phase)

        if TRANS_B:
            b = b.permute((1, 0))
        acc = warpgroup_mma_wait(num_outstanding=0, deps=(acc,))
        acc = warpgroup_mma(a, b, acc, is_async=True)

        idx += 1
        if idx == NUM_BUFFERS:
            idx = 0
            phase ^= 1

    acc = warpgroup_mma_wait(num_outstanding=0, deps=(acc,))
    for i in gl.static_range(NUM_BUFFERS):
        mbarrier.invalidate(bars.index(i))

    c_smem = gl.allocate_shared_memory(DTYPE, [BLOCK_M, BLOCK_N], C_LAYOUT)
    c_smem.store(acc.to(DTYPE))
    fence_async_shared()
    tma.async_copy_shared_to_global(c_desc, [off_m, off_n], c_smem)
    tma.store_wait(pendings=0)

# config = {"BLOCK_K": 32, "BLOCK_M": 64, "BLOCK_N": 128, "arch": "sm_90", "dtype": "fp8e4m3", "num_buffers": 1, "num_warps": 4, "trans_b": 1}
# arch = sm_90


// ===== COMPILED SASS (sm_90a) =====

	.target	sm_90a

	.elftype	@"ET_EXEC"


//--------------------- .note.nv.tkinfo           --------------------------
	.section	.note.nv.tkinfo,"",@"SHT_NOTE"
	.sectionflags	@"SHF_NOTE_NV_TKINFO"
	.tkinfo
        /*0018*/ 	.word	0x00000002
        /*0030*/ 	.string	""
        /*0030*/ 	.string	"ptxas"
        /*0030*/ 	.string	"Cuda compilation tools, release 13.0, V13.0.88"
        /*0030*/ 	.string	"Build cuda_13.0.r13.0/compiler.36424714_0"
        /*0030*/ 	.string	"-v  -suppress-debug-info  -lineinfo  -arch sm_90a "



//--------------------- .note.nv.cuinfo           --------------------------
	.section	.note.nv.cuinfo,"",@"SHT_NOTE"
	.sectionflags	@"SHF_NOTE_NV_CUINFO"
        /*0018*/ 	.short	0x0002
        /*001a*/ 	.short	0x005a
        /*001c*/ 	.short	0x0082
	.zero		2


//--------------------- .nv.info                  --------------------------
	.section	.nv.info,"",@"SHT_CUDA_INFO"
	.align	4


	//----- nvinfo : EIATTR_REGCOUNT
	.align		4
        /*0000*/ 	.byte	0x04, 0x2f
        /*0002*/ 	.short	(.L_1 - .L_0)
	.align		4
.L_0:
        /*0004*/ 	.word	index@(gluon_wgmma)
        /*0008*/ 	.word	0x0000005a


	//----- nvinfo : EIATTR_FRAME_SIZE
	.align		4
.L_1:
        /*000c*/ 	.byte	0x04, 0x11
        /*000e*/ 	.short	(.L_3 - .L_2)
	.align		4
.L_2:
        /*0010*/ 	.word	index@(gluon_wgmma)
        /*0014*/ 	.word	0x00000000


	//----- nvinfo : EIATTR_MIN_STACK_SIZE
	.align		4
.L_3:
        /*0018*/ 	.byte	0x04, 0x12
        /*001a*/ 	.short	(.L_5 - .L_4)
	.align		4
.L_4:
        /*001c*/ 	.word	index@(gluon_wgmma)
        /*0020*/ 	.word	0x00000000
.L_5:


//--------------------- .nv.compat                --------------------------
	.section	.nv.compat,"",@"SHT_CUDA_COMPAT_INFO"
	.align	4
        /*0000*/ 	.byte	0x02, 0x09, 0x01, 0x00, 0x02, 0x02, 0x04, 0x00, 0x02, 0x05, 0x05, 0x00, 0x03, 0x07, 0x01, 0x01
        /*0010*/ 	.byte	0x02, 0x03, 0x03, 0x00, 0x02, 0x06, 0x01, 0x00, 0x04, 0x0b, 0x08, 0x00, 0x00, 0x00, 0x00, 0x00
        /*0020*/ 	.byte	0x00, 0x00, 0x00, 0x00


//--------------------- .nv.info.gluon_wgmma      --------------------------
	.section	.nv.info.gluon_wgmma,"",@"SHT_CUDA_INFO"
	.sectionflags	@""
	.align	4


	//----- nvinfo : EIATTR_CUDA_API_VERSION
	.align		4
        /*0000*/ 	.byte	0x04, 0x37
        /*0002*/ 	.short	(.L_7 - .L_6)
.L_6:
        /*0004*/ 	.word	0x00000082


	//----- nvinfo : EIATTR_KPARAM_INFO
	.align		4
.L_7:
        /*0008*/ 	.byte	0x04, 0x17
        /*000a*/ 	.short	(.L_9 - .L_8)
.L_8:
        /*000c*/ 	.word	0x00000000
        /*0010*/ 	.short	0x000a
        /*0012*/ 	.short	0x0048
        /*0014*/ 	.byte	0x00, 0xf4, 0x21, 0x00


	//----- nvinfo : EIATTR_KPARAM_INFO
	.align		4
.L_9:
        /*0018*/ 	.byte	0x04, 0x17
        /*001a*/ 	.short	(.L_11 - .L_10)
.L_10:
        /*001c*/ 	.word	0x00000000
        /*0020*/ 	.short	0x0009
        /*0022*/ 	.short	0x0040
        /*0024*/ 	.byte	0x00, 0xf4, 0x21, 0x00


	//----- nvinfo : EIATTR_KPARAM_INFO
	.align		4
.L_11:
        /*0028*/ 	.byte	0x04, 0x17
        /*002a*/ 	.short	(.L_13 - .L_12)
.L_12:
        /*002c*/ 	.word	0x00000000
        /*0030*/ 	.short	0x0008
        /*0032*/ 	.short	0x0038
        /*0034*/ 	.byte	0x00, 0xf0, 0x21, 0x00


	//----- nvinfo : EIATTR_KPARAM_INFO
	.align		4
.L_13:
        /*0038*/ 	.byte	0x04, 0x17
        /*003a*/ 	.short	(.L_15 - .L_14)
.L_14:
        /*003c*/ 	.word	0x00000000
        /*0040*/ 	.short	0x0007
        /*0042*/ 	.short	0x0030
        /*0044*/ 	.byte	0x00, 0xf0, 0x21, 0x00


	//----- nvinfo : EIATTR_KPARAM_INFO
	.align		4
.L_15:
        /*0048*/ 	.byte	0x04, 0x17
        /*004a*/ 	.short	(.L_17 - .L_16)
.L_16:
        /*004c*/ 	.word	0x00000000
        /*0050*/ 	.short	0x0006
        /*0052*/ 	.short	0x0028
        /*0054*/ 	.byte	0x00, 0xf0, 0x21, 0x00


	//----- nvinfo : EIATTR_KPARAM_INFO
	.align		4
.L_17:
        /*0058*/ 	.byte	0x04, 0x17
        /*005a*/ 	.short	(.L_19 - .L_18)
.L_18:
        /*005c*/ 	.word	0x00000000
        /*0060*/ 	.short	0x0005
        /*0062*/ 	.short	0x0020
        /*0064*/ 	.byte	0x00, 0xf0, 0x11, 0x00


	//----- nvinfo : EIATTR_KPARAM_INFO
	.align		4
.L_19:
        /*0068*/ 	.byte	0x04, 0x17
        /*006a*/ 	.short	(.L_21 - .L_20)
.L_20:
        /*006c*/ 	.word	0x00000000
        /*0070*/ 	.short	0x0004
        /*0072*/ 	.short	0x001c
        /*0074*/ 	.byte	0x00, 0xf0, 0x11, 0x00


	//----- nvinfo : EIATTR_KPARAM_INFO
	.align		4
.L_21:
        /*0078*/ 	.byte	0x04, 0x17
        /*007a*/ 	.short	(.L_23 - .L_22)
.L_22:
        /*007c*/ 	.word	0x00000000
        /*0080*/ 	.short	0x0003
        /*0082*/ 	.short	0x0018
        /*0084*/ 	.byte	0x00, 0xf0, 0x11, 0x00


	//----- nvinfo : EIATTR_KPARAM_INFO
	.align		4
.L_23:
        /*0088*/ 	.byte	0x04, 0x17
        /*008a*/ 	.short	(.L_25 - .L_24)
.L_24:
        /*008c*/ 	.word	0x00000000
        /*0090*/ 	.short	0x0002
        /*0092*/ 	.short	0x0010
        /*0094*/ 	.byte	0x00, 0xf4, 0x21, 0x00


	//----- nvinfo : EIATTR_KPARAM_INFO
	.align		4
.L_25:
        /*0098*/ 	.byte	0x04, 0x17
        /*009a*/ 	.short	(.L_27 - .L_26)
.L_26:
        /*009c*/ 	.word	0x00000000
        /*00a0*/ 	.short	0x0001
        /*00a2*/ 	.short	0x0008
        /*00a4*/ 	.byte	0x00, 0xf4, 0x21, 0x00


	//----- nvinfo : EIATTR_KPARAM_INFO
	.align		4
.L_27:
        /*00a8*/ 	.byte	0x04, 0x17
        /*00aa*/ 	.short	(.L_29 - .L_28)
.L_28:
        /*00ac*/ 	.word	0x00000000
        /*00b0*/ 	.short	0x0000
        /*00b2*/ 	.short	0x0000
        /*00b4*/ 	.byte	0x00, 0xf4, 0x21, 0x00


	//----- nvinfo : EIATTR_SPARSE_MMA_MASK
	.align		4
.L_29:
        /*00b8*/ 	.byte	0x03, 0x50
        /*00ba*/ 	.short	0x0000


	//----- nvinfo : EIATTR_MAXREG_COUNT
	.align		4
        /*00bc*/ 	.byte	0x03, 0x1b
        /*00be*/ 	.short	0x00ff


	//----- nvinfo : EIATTR_NUM_BARRIERS
	.align		4
        /*00c0*/ 	.byte	0x02, 0x4c
        /*00c2*/ 	.byte	0x01
	.zero		1


	//----- nvinfo : EIATTR_MERCURY_ISA_VERSION
	.align		4
        /*00c4*/ 	.byte	0x03, 0x5f
        /*00c6*/ 	.short	0x0101


	//----- nvinfo : EIATTR_INT_WARP_WIDE_INSTR_OFFSETS
	.align		4
        /*00c8*/ 	.byte	0x04, 0x31
        /*00ca*/ 	.short	(.L_31 - .L_30)


	//   ....[0]....
.L_30:
        /*00cc*/ 	.word	0x000013c0


	//   ....[1]....
        /*00d0*/ 	.word	0x00001450


	//   ....[2]....
        /*00d4*/ 	.word	0x000017d0


	//   ....[3]....
        /*00d8*/ 	.word	0x000017e0


	//   ....[4]....
        /*00dc*/ 	.word	0x000017f0


	//   ....[5]....
        /*00e0*/ 	.word	0x00001800


	//   ....[6]....
        /*00e4*/ 	.word	0x00001be0


	//   ....[7]....
        /*00e8*/ 	.word	0x00001c00


	//----- nvinfo : EIATTR_COOP_GROUP_MASK_REGIDS
	.align		4
.L_31:
        /*00ec*/ 	.byte	0x04, 0x29
        /*00ee*/ 	.short	(.L_33 - .L_32)


	//   ....[0]....
.L_32:
        /*00f0*/ 	.word	0xffffffff


	//   ....[1]....
        /*00f4*/ 	.word	0xffffffff


	//   ....[2]....
        /*00f8*/ 	.word	0xffffffff


	//----- nvinfo : EIATTR_COOP_GROUP_INSTR_OFFSETS
	.align		4
.L_33:
        /*00fc*/ 	.byte	0x04, 0x28
        /*00fe*/ 	.short	(.L_35 - .L_34)


	//   ....[0]....
.L_34:
        /*0100*/ 	.word	0x00000140


	//   ....[1]....
        /*0104*/ 	.word	0x00000700


	//   ....[2]....
        /*0108*/ 	.word	0x00000cf0


	//----- nvinfo : EIATTR_MBARRIER_INSTR_OFFSETS
	.align		4
.L_35:
        /*010c*/ 	.byte	0x04, 0x39
        /*010e*/ 	.short	(.L_37 - .L_36)


	//   ....[0]....
.L_36:
        /*0110*/ 	.word	0x000014d0
        /*0114*/ 	.word	0x000000ff
        /*0118*/ 	.word	0x00001800
        /*011c*/ 	.short	0x0100
        /*011e*/ 	.byte	0x04
	.zero		1


	//   ....[1]....
        /*0120*/ 	.word	0x00001910
        /*0124*/ 	.word	0x000000ff
        /*0128*/ 	.word	0x00001800
        /*012c*/ 	.short	0x010a
        /*012e*/ 	.byte	0x04
	.zero		1


	//   ....[2]....
        /*0130*/ 	.word	0x00001b50
        /*0134*/ 	.word	0x000000ff
        /*0138*/ 	.word	0x00001800
        /*013c*/ 	.short	0x0108
        /*013e*/ 	.byte	0x04
	.zero		1


	//   ....[3]....
        /*0140*/ 	.word	0x00002030
        /*0144*/ 	.word	0x000000ff
        /*0148*/ 	.word	0x00001800
        /*014c*/ 	.short	0x010a
        /*014e*/ 	.byte	0x04
	.zero		1


	//----- nvinfo : EIATTR_NUM_MBARRIERS
	.align		4
.L_37:
        /*0150*/ 	.byte	0x03, 0x38
        /*0152*/ 	.short	0x0001


	//----- nvinfo : EIATTR_EXIT_INSTR_OFFSETS
	.align		4
        /*0154*/ 	.byte	0x04, 0x1c
        /*0156*/ 	.short	(.L_39 - .L_38)


	//   ....[0]....
.L_38:
        /*0158*/ 	.word	0x00002020


	//----- nvinfo : EIATTR_REQNTID
	.align		4
.L_39:
        /*015c*/ 	.byte	0x04, 0x10
        /*015e*/ 	.short	(.L_41 - .L_40)
.L_40:
        /*0160*/ 	.word	0x00000080
        /*0164*/ 	.word	0x00000001
        /*0168*/ 	.word	0x00000001


	//----- nvinfo : EIATTR_CRS_STACK_SIZE
	.align		4
.L_41:
        /*016c*/ 	.byte	0x04, 0x1e
        /*016e*/ 	.short	(.L_43 - .L_42)
.L_42:
        /*0170*/ 	.word	0x00000000


	//----- nvinfo : EIATTR_CBANK_PARAM_SIZE
	.align		4
.L_43:
        /*0174*/ 	.byte	0x03, 0x19
        /*0176*/ 	.short	0x0050


	//----- nvinfo : EIATTR_PARAM_CBANK
	.align		4
        /*0178*/ 	.byte	0x04, 0x0a
        /*017a*/ 	.short	(.L_45 - .L_44)
	.align		4
.L_44:
        /*017c*/ 	.word	index@(.nv.constant0.gluon_wgmma)
        /*0180*/ 	.short	0x0210
        /*0182*/ 	.short	0x0050


	//----- nvinfo : EIATTR_SW_WAR
	.align		4
.L_45:
        /*0184*/ 	.byte	0x04, 0x36
        /*0186*/ 	.short	(.L_47 - .L_46)
.L_46:
        /*0188*/ 	.word	0x00000008
.L_47:


//--------------------- .nv.callgraph             --------------------------
	.section	.nv.callgraph,"",@"SHT_CUDA_CALLGRAPH"
	.align	4
	.sectionentsize	8
	.align		4
        /*0000*/ 	.word	0x00000000
	.align		4
        /*0004*/ 	.word	0xffffffff
	.align		4
        /*0008*/ 	.word	0x00000000
	.align		4
        /*000c*/ 	.word	0xfffffffe
	.align		4
        /*0010*/ 	.word	0x00000000
	.align		4
        /*0014*/ 	.word	0xfffffffd
	.align		4
        /*0018*/ 	.word	0x00000000
	.align		4
        /*001c*/ 	.word	0xfffffffc


//--------------------- .text.gluon_wgmma         --------------------------
	.section	.text.gluon_wgmma,"ax",@progbits
	.align	128
        .global         gluon_wgmma
        .type           gluon_wgmma,@function
        .size           gluon_wgmma,(.L_x_53 - gluon_wgmma)
        .other          gluon_wgmma,@"STO_CUDA_ENTRY STV_DEFAULT"
gluon_wgmma:
.text.gluon_wgmma:
[----:B------:R-:W-:Y:S01]  /*0000*/  LDC R1, c[0x0][0x28] ;  /* 0x00000a00ff017b82 */ /* 0x000fe20000000800 */
[----:B------:R-:W1:Y:S07]  /*0010*/  S2R R0, SR_TID.X ;  /* 0x0000000000007919 */ /* 0x000e6e0000002100 */
[----:B------:R-:W2:Y:S01]  /*0020*/  S2UR UR5, SR_CgaCtaId ;  /* 0x00000000000579c3 */ /* 0x000ea20000008800 */
[----:B------:R-:W-:Y:S01]  /*0030*/  UMOV UR4, 0x400 ;  /* 0x0000040000047882 */ /* 0x000fe20000000000 */
[----:B------:R-:W-:Y:S01]  /*0040*/  ULDC UR7, c[0x0][0xc] ;  /* 0x0000030000077ab9 */ /* 0x000fe20000000800 */
[----:B------:R-:W-:Y:S01]  /*0050*/  ULDC.64 UR14, c[0x0][0x250] ;  /* 0x00009400000e7ab9 */ /* 0x000fe20000000a00 */
[----:B------:R-:W-:Y:S04]  /*0060*/  BSSY B0, `(.L_x_0) ;  /* 0x000001d000007945 */ /* 0x000fe80003800000 */
[----:B------:R-:W3:Y:S08]  /*0070*/  LDC R12, c[0x0][0x230] ;  /* 0x00008c00ff0c7b82 */ /* 0x000ef00000000800 */
[----:B------:R-:W-:Y:S08]  /*0080*/  S2UR UR25, SR_CTAID.Y ;  /* 0x00000000001979c3 */ /* 0x000ff00000002600 */
[----:B------:R-:W4:Y:S01]  /*0090*/  S2UR UR6, SR_CTAID.Z ;  /* 0x00000000000679c3 */ /* 0x000f220000002700 */
[----:B--2---:R-:W-:-:S03]  /*00a0*/  ULEA UR4, UR5, UR4, 0x18 ;  /* 0x0000000405047291 */ /* 0x004fc6000f8ec03f */
[----:B------:R-:W-:Y:S01]  /*00b0*/  ULDC UR5, c[0x0][0x10] ;  /* 0x0000040000057ab9 */ /* 0x000fe20000000800 */
[----:B-1----:R-:W-:-:S03]  /*00c0*/  LOP3.LUT R7, R0, 0x7f, RZ, 0xc0, !PT ;  /* 0x0000007f00077812 */ /* 0x002fc600078ec0ff */
[----:B------:R-:W1:Y:S01]  /*00d0*/  S2UR UR24, SR_CTAID.X ;  /* 0x00000000001879c3 */ /* 0x000e620000002500 */
[----:B---3--:R-:W-:Y:S01]  /*00e0*/  VIADD R5, R12, 0xffffffff ;  /* 0xffffffff0c057836 */ /* 0x008fe20000000000 */
[C---:B------:R-:W-:Y:S02]  /*00f0*/  ISETP.GE.U32.AND P0, PT, R7.reuse, 0x20, PT ;  /* 0x000000200700780c */ /* 0x040fe40003f06070 */
[C---:B------:R-:W-:Y:S02]  /*0100*/  ISETP.NE.U32.AND P2, PT, R7.reuse, RZ, PT ;  /* 0x000000ff0700720c */ /* 0x040fe40003f45070 */
[----:B------:R-:W-:Y:S02]  /*0110*/  LEA R4, R7, UR4, 0x2 ;  /* 0x0000000407047c11 */ /* 0x000fe4000f8e10ff */
[----:B------:R-:W2:Y:S07]  /*0120*/  LDC R6, c[0x0][0x228] ;  /* 0x00008a00ff067b82 */ /* 0x000eae0000000800 */
[----:B------:R3:W-:Y:S01]  /*0130*/  @!P0 STS [R4], RZ ;  /* 0x000000ff04008388 */ /* 0x0007e20000000800 */
[----:B------:R-:W-:-:S03]  /*0140*/  NOP ;  /* 0x0000000000007918 */ /* 0x000fc60000000000 */
[----:B------:R3:W-:Y:S01]  /*0150*/  @!P2 STS [UR4+0x20], R5 ;  /* 0x00002005ff00a988 */ /* 0x0007e20008000804 */
[----:B----4-:R-:W-:-:S04]  /*0160*/  UIMAD UR5, UR6, UR5, UR25 ;  /* 0x00000005060572a4 */ /* 0x010fc8000f8e0219 */
[----:B-1----:R-:W-:-:S04]  /*0170*/  UIMAD UR5, UR5, UR7, UR24 ;  /* 0x00000007050572a4 */ /* 0x002fc8000f8e0218 */
[----:B------:R-:W-:Y:S01]  /*0180*/  UIMAD UR5, UR5, 0x180, URZ ;  /* 0x00000180050578a4 */ /* 0x000fe2000f8e023f */
[----:B--2---:R-:W-:-:S03]  /*0190*/  VIADD R6, R6, 0xffffffff ;  /* 0xffffffff06067836 */ /* 0x004fc60000000000 */
[----:B------:R-:W-:-:S04]  /*01a0*/  UIADD3 UR18, UP0, UR5, UR14, URZ ;  /* 0x0000000e05127290 */ /* 0x000fc8000ff1e03f */
[----:B------:R-:W-:Y:S01]  /*01b0*/  ULEA.HI.X.SX32 UR19, UR5, UR15, 0x1, UP0 ;  /* 0x0000000f05137291 */ /* 0x000fe200080f0e3f */
[----:B---3--:R-:W-:Y:S11]  /*01c0*/  @P2 BRA `(.L_x_1) ;  /* 0x0000000000182947 */ /* 0x008ff60003800000 */
[----:B------:R-:W1:Y:S01]  /*01d0*/  LDS R2, [UR4+0x8] ;  /* 0x00000804ff027984 */ /* 0x000e620008000800 */
[----:B------:R-:W2:Y:S01]  /*01e0*/  LDC.64 R8, c[0x0][0x210] ;  /* 0x00008400ff087b82 */ /* 0x000ea20000000a00 */
[----:B------:R-:W-:Y:S02]  /*01f0*/  IMAD.MOV.U32 R3, RZ, RZ, 0x70 ;  /* 0x00000070ff037424 */ /* 0x000fe400078e00ff */
[----:B--2---:R2:W-:Y:S03]  /*0200*/  STS.64 [UR4], R8 ;  /* 0x00000008ff007988 */ /* 0x0045e60008000a04 */
[----:B-1----:R-:W-:-:S05]  /*0210*/  LOP3.LUT R2, R2, 0x10, R3, 0xd8, !PT ;  /* 0x0000001002027812 */ /* 0x002fca00078ed803 */
[----:B------:R2:W-:Y:S02]  /*0220*/  STS [UR4+0x8], R2 ;  /* 0x00000802ff007988 */ /* 0x0005e40008000804 */
.L_x_1:
[----:B------:R-:W-:Y:S05]  /*0230*/  BSYNC B0 ;  /* 0x0000000000007941 */ /* 0x000fea0003800000 */
.L_x_0:
[----:B------:R-:W-:Y:S04]  /*0240*/  BSSY B0, `(.L_x_2) ;  /* 0x000000a000007945 */ /* 0x000fe80003800000 */
[----:B------:R-:W-:Y:S05]  /*0250*/  @P2 BRA `(.L_x_3) ;  /* 0x0000000000202947 */ /* 0x000fea0003800000 */
[----:B--2---:R-:W1:Y:S01]  /*0260*/  LDS R2, [UR4+0x34] ;  /* 0x00003404ff027984 */ /* 0x004e620008000800 */
[----:B------:R-:W-:Y:S02]  /*0270*/  IMAD.MOV.U32 R3, RZ, RZ, 0x1f000000 ;  /* 0x1f000000ff037424 */ /* 0x000fe400078e00ff */
[----:B------:R-:W-:Y:S01]  /*0280*/  @!P2 IMAD.MOV.U32 R8, RZ, RZ, 0x3f ;  /* 0x0000003fff08a424 */ /* 0x000fe200078e00ff */
[----:B------:R-:W2:Y:S02]  /*0290*/  @!P2 LDS R9, [UR4+0x38] ;  /* 0x00003804ff09a984 */ /* 0x000ea40008000800 */
[----:B-1----:R-:W-:Y:S02]  /*02a0*/  LOP3.LUT R2, R2, 0xff000000, R3, 0xb8, !PT ;  /* 0xff00000002027812 */ /* 0x002fe400078eb803 */
[----:B--2---:R-:W-:-:S03]  /*02b0*/  @!P2 LOP3.LUT R3, R9, 0xff, R8, 0xb8, !PT ;  /* 0x000000ff0903a812 */ /* 0x004fc600078eb808 */
[----:B------:R1:W-:Y:S04]  /*02c0*/  STS [UR4+0x34], R2 ;  /* 0x00003402ff007988 */ /* 0x0003e80008000804 */
[----:B------:R1:W-:Y:S02]  /*02d0*/  @!P2 STS [UR4+0x38], R3 ;  /* 0x00003803ff00a988 */ /* 0x0003e40008000804 */
.L_x_3:
[----:B------:R-:W-:Y:S05]  /*02e0*/  BSYNC B0 ;  /* 0x0000000000007941 */ /* 0x000fea0003800000 */
.L_x_2:
[----:B------:R-:W-:Y:S04]  /*02f0*/  BSSY B0, `(.L_x_4) ;  /* 0x000000a000007945 */ /* 0x000fe80003800000 */
[----:B------:R-:W-:Y:S05]  /*0300*/  @P2 BRA `(.L_x_5) ;  /* 0x0000000000202947 */ /* 0x000fea0003800000 */
[----:B-12---:R-:W1:Y:S01]  /*0310*/  LDS R2, [UR4+0x1c] ;  /* 0x00001c04ff027984 */ /* 0x006e620008000800 */
[----:B------:R-:W2:Y:S03]  /*0320*/  LDC.64 R10, c[0x0][0x238] ;  /* 0x00008e00ff0a7b82 */ /* 0x000ea60000000a00 */
[----:B------:R3:W-:Y:S01]  /*0330*/  STS [UR4+0x24], R6 ;  /* 0x00002406ff007988 */ /* 0x0007e20008000804 */
[--C-:B--2---:R-:W-:Y:S02]  /*0340*/  SHF.R.U32.HI R9, RZ, 0x4, R11.reuse ;  /* 0x00000004ff097819 */ /* 0x104fe4000001160b */
[----:B------:R-:W-:-:S05]  /*0350*/  SHF.R.U64 R3, R10, 0x4, R11 ;  /* 0x000000040a037819 */ /* 0x000fca000000120b */
[----:B------:R3:W-:Y:S01]  /*0360*/  STS [UR4+0xc], R3 ;  /* 0x00000c03ff007988 */ /* 0x0007e20008000804 */
[----:B-1----:R-:W-:-:S05]  /*0370*/  LOP3.LUT R2, R2, 0xf, R9, 0xb8, !PT ;  /* 0x0000000f02027812 */ /* 0x002fca00078eb809 */
[----:B------:R3:W-:Y:S02]  /*0380*/  STS [UR4+0x1c], R2 ;  /* 0x00001c02ff007988 */ /* 0x0007e40008000804 */
.L_x_5:
[----:B------:R-:W-:Y:S05]  /*0390*/  BSYNC B0 ;  /* 0x0000000000007941 */ /* 0x000fea0003800000 */
.L_x_4:
[----:B------:R-:W-:Y:S04]  /*03a0*/  BSSY B1, `(.L_x_6) ;  /* 0x000001e000017945 */ /* 0x000fe80003800000 */
[----:B------:R-:W-:Y:S01]  /*03b0*/  BSSY B0, `(.L_x_7) ;  /* 0x0000019000007945 */ /* 0x000fe20003800000 */
[----:B--2---:R-:W-:-:S03]  /*03c0*/  IMAD.MOV.U32 R8, RZ, RZ, RZ ;  /* 0x000000ffff087224 */ /* 0x004fc600078e00ff */
[----:B------:R-:W-:Y:S05]  /*03d0*/  @P2 BRA `(.L_x_8) ;  /* 0x00000000001c2947 */ /* 0x000fea0003800000 */
[----:B-1-3--:R-:W1:Y:S02]  /*03e0*/  LDS R2, [UR4+0x34] ;  /* 0x00003404ff027984 */ /* 0x00ae640008000800 */
[----:B-1----:R-:W-:-:S05]  /*03f0*/  LOP3.LUT R2, R2, 0x7, RZ, 0xb8, !PT ;  /* 0x0000000702027812 */ /* 0x002fca00078eb8ff */
[----:B------:R1:W-:Y:S01]  /*0400*/  STS [UR4+0x34], R2 ;  /* 0x00003402ff007988 */ /* 0x0003e20008000804 */
[----:B------:R-:W-:Y:S05]  /*0410*/  @P2 BRA `(.L_x_9) ;  /* 0x00000000001c2947 */ /* 0x000fea0003800000 */
[----:B-1----:R-:W1:Y:S02]  /*0420*/  LDS R2, [UR4+0x34] ;  /* 0x00003404ff027984 */ /* 0x002e640008000800 */
[----:B-1----:R-:W-:-:S05]  /*0430*/  LOP3.LUT R2, R2, 0x38, RZ, 0xb8, !PT ;  /* 0x0000003802027812 */ /* 0x002fca00078eb8ff */
[----:B------:R2:W-:Y:S02]  /*0440*/  STS [UR4+0x34], R2 ;  /* 0x00003402ff007988 */ /* 0x0005e40008000804 */
.L_x_8:
[----:B------:R-:W-:Y:S05]  /*0450*/  @P2 BRA `(.L_x_10) ;  /* 0x00000000001c2947 */ /* 0x000fea0003800000 */
[----:B-123--:R-:W1:Y:S02]  /*0460*/  LDS R2, [UR4+0x8] ;  /* 0x00000804ff027984 */ /* 0x00ee640008000800 */
[----:B-1----:R-:W-:-:S05]  /*0470*/  LOP3.LUT R2, R2, 0x780, RZ, 0xb8, !PT ;  /* 0x0000078002027812 */ /* 0x002fca00078eb8ff */
[----:B------:R2:W-:Y:S02]  /*0480*/  STS [UR4+0x8], R2 ;  /* 0x00000802ff007988 */ /* 0x0005e40008000804 */
.L_x_9:
[----:B------:R-:W-:Y:S05]  /*0490*/  @P2 BRA `(.L_x_11) ;  /* 0x0000000000282947 */ /* 0x000fea0003800000 */
[----:B-12---:R-:W1:Y:S02]  /*04a0*/  LDS R2, [UR4+0x8] ;  /* 0x00000804ff027984 */ /* 0x006e640008000800 */
[----:B-1----:R-:W-:-:S05]  /*04b0*/  LOP3.LUT R2, R2, 0x1800, RZ, 0xb8, !PT ;  /* 0x0000180002027812 */ /* 0x002fca00078eb8ff */
[----:B------:R4:W-:Y:S02]  /*04c0*/  STS [UR4+0x8], R2 ;  /* 0x00000802ff007988 */ /* 0x0009e40008000804 */
.L_x_10:
[----:B------:R-:W-:Y:S05]  /*04d0*/  @P2 BREAK B0 ;  /* 0x0000000000002942 */ /* 0x000fea0003800000 */
[----:B------:R-:W-:Y:S05]  /*04e0*/  @P2 BRA `(.L_x_12) ;  /* 0x0000000000242947 */ /* 0x000fea0003800000 */
[----:B-1-3--:R-:W1:Y:S01]  /*04f0*/  LDS R3, [UR4+0x8] ;  /* 0x00000804ff037984 */ /* 0x00ae620008000800 */
[----:B--2-4-:R-:W-:-:S05]  /*0500*/  IMAD.MOV.U32 R2, RZ, RZ, 0x6000 ;  /* 0x00006000ff027424 */ /* 0x014fca00078e00ff */
[----:B-1----:R-:W-:-:S04]  /*0510*/  LOP3.LUT R2, R3, 0x2000, R2, 0xd8, !PT ;  /* 0x0000200003027812 */ /* 0x002fc800078ed802 */
[----:B------:R-:W-:-:S05]  /*0520*/  LOP3.LUT R2, R2, 0x400000, RZ, 0xb8, !PT ;  /* 0x0040000002027812 */ /* 0x000fca00078eb8ff */
[----:B------:R3:W-:Y:S02]  /*0530*/  STS [UR4+0x8], R2 ;  /* 0x00000802ff007988 */ /* 0x0007e40008000804 */
.L_x_11:
[----:B------:R-:W-:Y:S05]  /*0540*/  BSYNC B0 ;  /* 0x0000000000007941 */ /* 0x000fea0003800000 */
.L_x_7:
[----:B-123--:R-:W1:Y:S02]  /*0550*/  @!P2 LDS R2, [UR4+0x8] ;  /* 0x00000804ff02a984 */ /* 0x00ee640008000800 */
[----:B-1----:R-:W-:-:S05]  /*0560*/  @!P2 LOP3.LUT R2, R2, 0x8000, RZ, 0xb8, !PT ;  /* 0x000080000202a812 */ /* 0x002fca00078eb8ff */
[----:B------:R5:W-:Y:S02]  /*0570*/  @!P2 STS [UR4+0x8], R2 ;  /* 0x00000802ff00a988 */ /* 0x000be40008000804 */
.L_x_12:
[----:B------:R-:W-:Y:S05]  /*0580*/  BSYNC B1 ;  /* 0x0000000000017941 */ /* 0x000fea0003800000 */
.L_x_6:
[----:B------:R-:W-:Y:S05]  /*0590*/  WARPSYNC.ALL ;  /* 0x0000000000007948 */ /* 0x000fea0003800000 */
[----:B------:R-:W-:Y:S05]  /*05a0*/  @P0 BRA `(.L_x_13) ;  /* 0x0000000000300947 */ /* 0x000fea0003800000 */
[----:B-12345:R-:W1:Y:S01]  /*05b0*/  S2R R2, SR_LANEID ;  /* 0x0000000000027919 */ /* 0x03ee620000000000 */
[----:B------:R-:W-:Y:S05]  /*05c0*/  WARPSYNC.ALL ;  /* 0x0000000000007948 */ /* 0x000fea0003800000 */
[----:B-1----:R-:W-:-:S05]  /*05d0*/  IMAD.SHL.U32 R9, R2, 0x4, RZ ;  /* 0x0000000402097824 */ /* 0x002fca00078e00ff */
[----:B------:R-:W1:Y:S01]  /*05e0*/  LDS R11, [R9+UR4] ;  /* 0x00000004090b7984 */ /* 0x000e620008000800 */
[----:B------:R-:W-:Y:S01]  /*05f0*/  IADD3 R2, P1, R9, UR18, RZ ;  /* 0x0000001209027c10 */ /* 0x000fe2000ff3e0ff */
[----:B------:R-:W-:-:S04]  /*0600*/  UMOV UR6, UR18 ;  /* 0x0000001200067c82 */ /* 0x000fc80008000000 */
[----:B------:R-:W-:Y:S01]  /*0610*/  IMAD.X R3, RZ, RZ, UR19, P1 ;  /* 0x00000013ff037e24 */ /* 0x000fe200088e06ff */
[----:B------:R-:W-:-:S04]  /*0620*/  UMOV UR7, UR19 ;  /* 0x0000001300077c82 */ /* 0x000fc80008000000 */
[----:B-1----:R1:W2:Y:S01]  /*0630*/  ATOMG.E.EXCH.STRONG.GPU PT, RZ, [R2], R11 ;  /* 0x0000000b02ff73a8 */ /* 0x0022a200041ee100 */
[----:B------:R-:W-:-:S04]  /*0640*/  DEPBAR {5,4,3,2,1,0} ;  /* 0x0000003f0000791a */ /* 0x000fc80000000000 */
[----:B------:R1:W-:Y:S01]  /*0650*/  UTMACCTL.IV [UR6] ;  /* 0x00000000060079b9 */ /* 0x0003e20008000000 */
[----:B------:R-:W-:Y:S01]  /*0660*/  NOP ;  /* 0x0000000000007918 */ /* 0x000fe20000000000 */
.L_x_13:
[----:B------:R-:W-:Y:S05]  /*0670*/  @P0 BRA `(.L_x_14) ;  /* 0x00000000000c0947 */ /* 0x000fea0003800000 */
[----:B------:R0:W-:Y:S01]  /*0680*/  UTMACMDFLUSH ;  /* 0x00000000000079b7 */ /* 0x0001e20000000000 */
[----:B------:R-:W-:Y:S05]  /*0690*/  @P0 BRA `(.L_x_14) ;  /* 0x0000000000040947 */ /* 0x000fea0003800000 */
[----:B------:R-:W-:-:S04]  /*06a0*/  DEPBAR.LE SB0, 0x0 ;  /* 0x000080000000791a */ /* 0x000fc80000000000 */
.L_x_14:
[----:B------:R-:W-:Y:S05]  /*06b0*/  WARPSYNC.ALL ;  /* 0x0000000000007948 */ /* 0x000fea0003800000 */
[----:B--2---:R-:W-:Y:S06]  /*06c0*/  BAR.SYNC.DEFER_BLOCKING 0x0 ;  /* 0x0000000000007b1d */ /* 0x004fec0000010000 */
[----:B------:R-:W-:Y:S02]  /*06d0*/  BSSY B1, `(.L_x_15) ;  /* 0x000000b000017945 */ /* 0x000fe40003800000 */
[----:B------:R-:W-:Y:S06]  /*06e0*/  BAR.SYNC.DEFER_BLOCKING 0x0 ;  /* 0x0000000000007b1d */ /* 0x000fec0000010000 */
[----:B------:R2:W-:Y:S01]  /*06f0*/  @!P0 STS [R4], RZ ;  /* 0x000000ff04008388 */ /* 0x0005e20000000800 */
[----:B------:R-:W-:Y:S01]  /*0700*/  NOP ;  /* 0x0000000000007918 */ /* 0x000fe20000000000 */
[----:B------:R-:W-:Y:S05]  /*0710*/  @P2 BRA `(.L_x_16) ;  /* 0x0000000000182947 */ /* 0x000fea0003800000 */
[----:B-1-345:R-:W1:Y:S01]  /*0720*/  LDS R2, [UR4+0x8] ;  /* 0x00000804ff027984 */ /* 0x03ae620008000800 */
[----:B------:R-:W3:Y:S01]  /*0730*/  LDC.64 R10, c[0x0][0x218] ;  /* 0x00008600ff0a7b82 */ /* 0x000ee20000000a00 */
[----:B------:R-:W-:Y:S02]  /*0740*/  IMAD.MOV.U32 R3, RZ, RZ, 0x70 ;  /* 0x00000070ff037424 */ /* 0x000fe400078e00ff */
[----:B---3--:R3:W-:Y:S03]  /*0750*/  STS.64 [UR4], R10 ;  /* 0x0000000aff007988 */ /* 0x0087e60008000a04 */
[----:B-1----:R-:W-:-:S05]  /*0760*/  LOP3.LUT R2, R2, 0x10, R3, 0xd8, !PT ;  /* 0x0000001002027812 */ /* 0x002fca00078ed803 */
[----:B------:R3:W-:Y:S02]  /*0770*/  STS [UR4+0x8], R2 ;  /* 0x00000802ff007988 */ /* 0x0007e40008000804 */
.L_x_16:
[----:B-1----:R-:W-:Y:S05]  /*0780*/  BSYNC B1 ;  /* 0x0000000000017941 */ /* 0x002fea0003800000 */
.L_x_15:
[----:B------:R-:W-:Y:S04]  /*0790*/  BSSY B2, `(.L_x_17) ;  /* 0x000000f000027945 */ /* 0x000fe80003800000 */
[----:B------:R-:W-:Y:S04]  /*07a0*/  BSSY B1, `(.L_x_18) ;  /* 0x000000c000017945 */ /* 0x000fe80003800000 */
[----:B------:R-:W-:Y:S05]  /*07b0*/  @P2 BRA `(.L_x_19) ;  /* 0x0000000000282947 */ /* 0x000fea0003800000 */
[----:B---345:R-:W1:Y:S01]  /*07c0*/  LDS R2, [UR4+0x34] ;  /* 0x00003404ff027984 */ /* 0x038e620008000800 */
[----:B------:R-:W-:Y:S01]  /*07d0*/  IMAD.MOV.U32 R3, RZ, RZ, 0x1f000000 ;  /* 0x1f000000ff037424 */ /* 0x000fe200078e00ff */
[----:B------:R-:W-:Y:S05]  /*07e0*/  @P2 BREAK B1 ;  /* 0x0000000000012942 */ /* 0x000fea0003800000 */
[----:B-1----:R-:W-:-:S05]  /*07f0*/  LOP3.LUT R2, R2, 0xff000000, R3, 0xb8, !PT ;  /* 0xff00000002027812 */ /* 0x002fca00078eb803 */
[----:B------:R1:W-:Y:S01]  /*0800*/  STS [UR4+0x34], R2 ;  /* 0x00003402ff007988 */ /* 0x0003e20008000804 */
[----:B------:R-:W-:Y:S05]  /*0810*/  @P2 BRA `(.L_x_20) ;  /* 0x0000000000182947 */ /* 0x000fea0003800000 */
[----:B------:R-:W3:Y:S01]  /*0820*/  LDS R3, [UR4+0x38] ;  /* 0x00003804ff037984 */ /* 0x000ee20008000800 */
[----:B-1----:R-:W-:-:S05]  /*0830*/  IMAD.MOV.U32 R2, RZ, RZ, 0x7f ;  /* 0x0000007fff027424 */ /* 0x002fca00078e00ff */
[----:B---3--:R-:W-:-:S05]  /*0840*/  LOP3.LUT R2, R3, 0xff, R2, 0xb8, !PT ;  /* 0x000000ff03027812 */ /* 0x008fca00078eb802 */
[----:B------:R1:W-:Y:S02]  /*0850*/  STS [UR4+0x38], R2 ;  /* 0x00003802ff007988 */ /* 0x0003e40008000804 */
.L_x_19:
[----:B------:R-:W-:Y:S05]  /*0860*/  BSYNC B1 ;  /* 0x0000000000017941 */ /* 0x000fea0003800000 */
.L_x_18:
[----:B------:R1:W-:Y:S02]  /*0870*/  @!P2 STS [UR4+0x20], R5 ;  /* 0x00002005ff00a988 */ /* 0x0003e40008000804 */
.L_x_20:
[----:B------:R-:W-:Y:S05]  /*0880*/  BSYNC B2 ;  /* 0x0000000000027941 */ /* 0x000fea0003800000 */
.L_x_17:
[----:B------:R-:W-:Y:S05]  /*0890*/  WARPSYNC.ALL ;  /* 0x0000000000007948 */ /* 0x000fea0003800000 */
[----:B-1----:R-:W1:Y:S01]  /*08a0*/  LDC R5, c[0x0][0x22c] ;  /* 0x00008b00ff057b82 */ /* 0x002e620000000800 */
[----:B------:R-:W-:Y:S01]  /*08b0*/  BSSY B2, `(.L_x_21) ;  /* 0x000000b000027945 */ /* 0x000fe20003800000 */
[----:B-1----:R-:W-:-:S03]  /*08c0*/  VIADD R5, R5, 0xffffffff ;  /* 0xffffffff05057836 */ /* 0x002fc60000000000 */
[----:B------:R-:W-:Y:S05]  /*08d0*/  @P2 BRA `(.L_x_22) ;  /* 0x0000000000202947 */ /* 0x000fea0003800000 */
[----:B---345:R-:W1:Y:S01]  /*08e0*/  LDS R2, [UR4+0x1c] ;  /* 0x00001c04ff027984 */ /* 0x038e620008000800 */
[----:B------:R-:W3:Y:S03]  /*08f0*/  LDC.64 R10, c[0x0][0x240] ;  /* 0x00009000ff0a7b82 */ /* 0x000ee60000000a00 */
[----:B------:R4:W-:Y:S01]  /*0900*/  STS [UR4+0x24], R5 ;  /* 0x00002405ff007988 */ /* 0x0009e20008000804 */
[--C-:B---3--:R-:W-:Y:S02]  /*0910*/  SHF.R.U32.HI R9, RZ, 0x4, R11.reuse ;  /* 0x00000004ff097819 */ /* 0x108fe4000001160b */
[----:B------:R-:W-:-:S05]  /*0920*/  SHF.R.U64 R3, R10, 0x4, R11 ;  /* 0x000000040a037819 */ /* 0x000fca000000120b */
[----:B------:R4:W-:Y:S01]  /*0930*/  STS [UR4+0xc], R3 ;  /* 0x00000c03ff007988 */ /* 0x0009e20008000804 */
[----:B-1----:R-:W-:-:S05]  /*0940*/  LOP3.LUT R2, R2, 0xf, R9, 0xb8, !PT ;  /* 0x0000000f02027812 */ /* 0x002fca00078eb809 */
[----:B------:R4:W-:Y:S02]  /*0950*/  STS [UR4+0x1c], R2 ;  /* 0x00001c02ff007988 */ /* 0x0009e40008000804 */
.L_x_22:
[----:B------:R-:W-:Y:S05]  /*0960*/  BSYNC B2 ;  /* 0x0000000000027941 */ /* 0x000fea0003800000 */
.L_x_21:
[----:B------:R-:W-:Y:S04]  /*0970*/  BSSY B3, `(.L_x_23) ;  /* 0x000001d000037945 */ /* 0x000fe80003800000 */
[----:B------:R-:W-:Y:S04]  /*0980*/  BSSY B2, `(.L_x_24) ;  /* 0x0000018000027945 */ /* 0x000fe80003800000 */
[----:B------:R-:W-:Y:S05]  /*0990*/  @P2 BRA `(.L_x_25) ;  /* 0x00000000001c2947 */ /* 0x000fea0003800000 */
[----:B---345:R-:W1:Y:S02]  /*09a0*/  LDS R2, [UR4+0x34] ;  /* 0x00003404ff027984 */ /* 0x038e640008000800 */
[----:B-1----:R-:W-:-:S05]  /*09b0*/  LOP3.LUT R2, R2, 0x7, RZ, 0xb8, !PT ;  /* 0x0000000702027812 */ /* 0x002fca00078eb8ff */
[----:B------:R1:W-:Y:S01]  /*09c0*/  STS [UR4+0x34], R2 ;  /* 0x00003402ff007988 */ /* 0x0003e20008000804 */
[----:B------:R-:W-:Y:S05]  /*09d0*/  @P2 BRA `(.L_x_26) ;  /* 0x00000000001c2947 */ /* 0x000fea0003800000 */
[----:B-1----:R-:W1:Y:S02]  /*09e0*/  LDS R2, [UR4+0x34] ;  /* 0x00003404ff027984 */ /* 0x002e640008000800 */
[----:B-1----:R-:W-:-:S05]  /*09f0*/  LOP3.LUT R2, R2, 0x38, RZ, 0xb8, !PT ;  /* 0x0000003802027812 */ /* 0x002fca00078eb8ff */
[----:B------:R1:W-:Y:S02]  /*0a00*/  STS [UR4+0x34], R2 ;  /* 0x00003402ff007988 */ /* 0x0003e40008000804 */
.L_x_25:
[----:B------:R-:W-:Y:S05]  /*0a10*/  @P2 BRA `(.L_x_27) ;  /* 0x00000000001c2947 */ /* 0x000fea0003800000 */
[----:B-1-345:R-:W1:Y:S02]  /*0a20*/  LDS R2, [UR4+0x8] ;  /* 0x00000804ff027984 */ /* 0x03ae640008000800 */
[----:B-1----:R-:W-:-:S05]  /*0a30*/  LOP3.LUT R2, R2, 0x780, RZ, 0xb8, !PT ;  /* 0x0000078002027812 */ /* 0x002fca00078eb8ff */
[----:B------:R3:W-:Y:S02]  /*0a40*/  STS [UR4+0x8], R2 ;  /* 0x00000802ff007988 */ /* 0x0007e40008000804 */
.L_x_26:
[----:B------:R-:W-:Y:S05]  /*0a50*/  @P2 BRA `(.L_x_28) ;  /* 0x0000000000282947 */ /* 0x000fea0003800000 */
[----:B-1-3--:R-:W1:Y:S02]  /*0a60*/  LDS R2, [UR4+0x8] ;  /* 0x00000804ff027984 */ /* 0x00ae640008000800 */
[----:B-1----:R-:W-:-:S05]  /*0a70*/  LOP3.LUT R2, R2, 0x1800, RZ, 0xb8, !PT ;  /* 0x0000180002027812 */ /* 0x002fca00078eb8ff */
[----:B------:R1:W-:Y:S02]  /*0a80*/  STS [UR4+0x8], R2 ;  /* 0x00000802ff007988 */ /* 0x0003e40008000804 */
.L_x_27:
[----:B------:R-:W-:Y:S05]  /*0a90*/  @P2 BREAK B2 ;  /* 0x0000000000022942 */ /* 0x000fea0003800000 */
[----:B------:R-:W-:Y:S05]  /*0aa0*/  @P2 BRA `(.L_x_29) ;  /* 0x0000000000242947 */ /* 0x000fea0003800000 */
[----:B-1-345:R-:W1:Y:S01]  /*0ab0*/  LDS R2, [UR4+0x8] ;  /* 0x00000804ff027984 */ /* 0x03ae620008000800 */
[----:B------:R-:W-:-:S05]  /*0ac0*/  IMAD.MOV.U32 R3, RZ, RZ, 0x6000 ;  /* 0x00006000ff037424 */ /* 0x000fca00078e00ff */
[----:B-1----:R-:W-:-:S04]  /*0ad0*/  LOP3.LUT R2, R2, 0x2000, R3, 0xd8, !PT ;  /* 0x0000200002027812 */ /* 0x002fc800078ed803 */
[----:B------:R-:W-:-:S05]  /*0ae0*/  LOP3.LUT R2, R2, 0x400000, RZ, 0xb8, !PT ;  /* 0x0040000002027812 */ /* 0x000fca00078eb8ff */
[----:B------:R4:W-:Y:S02]  /*0af0*/  STS [UR4+0x8], R2 ;  /* 0x00000802ff007988 */ /* 0x0009e40008000804 */
.L_x_28:
[----:B------:R-:W-:Y:S05]  /*0b00*/  BSYNC B2 ;  /* 0x0000000000027941 */ /* 0x000fea0003800000 */
.L_x_24:
[----:B-1-34-:R-:W1:Y:S02]  /*0b10*/  @!P2 LDS R2, [UR4+0x8] ;  /* 0x00000804ff02a984 */ /* 0x01ae640008000800 */
[----:B-1----:R-:W-:-:S05]  /*0b20*/  @!P2 LOP3.LUT R2, R2, 0x8000, RZ, 0xb8, !PT ;  /* 0x000080000202a812 */ /* 0x002fca00078eb8ff */
[----:B------:R1:W-:Y:S02]  /*0b30*/  @!P2 STS [UR4+0x8], R2 ;  /* 0x00000802ff00a988 */ /* 0x0003e40008000804 */
.L_x_29:
[----:B------:R-:W-:Y:S05]  /*0b40*/  BSYNC B3 ;  /* 0x0000000000037941 */ /* 0x000fea0003800000 */
.L_x_23:
[----:B------:R-:W-:Y:S05]  /*0b50*/  WARPSYNC.ALL ;  /* 0x0000000000007948 */ /* 0x000fea0003800000 */
[----:B------:R-:W-:-:S04]  /*0b60*/  UIADD3 UR6, UR5, 0x80, URZ ;  /* 0x0000008005067890 */ /* 0x000fc8000fffe03f */
[----:B------:R-:W-:-:S04]  /*0b70*/  UIADD3 UR16, UP0, UR6, UR14, URZ ;  /* 0x0000000e06107290 */ /* 0x000fc8000ff1e03f */
[----:B------:R-:W-:Y:S01]  /*0b80*/  ULEA.HI.X.SX32 UR17, UR6, UR15, 0x1, UP0 ;  /* 0x0000000f06117291 */ /* 0x000fe200080f0e3f */
[----:B------:R-:W-:Y:S11]  /*0b90*/  @P0 BRA `(.L_x_30) ;  /* 0x0000000000300947 */ /* 0x000ff60003800000 */
[----:B-1-345:R-:W1:Y:S01]  /*0ba0*/  S2R R2, SR_LANEID ;  /* 0x0000000000027919 */ /* 0x03ae620000000000 */
[----:B------:R-:W-:Y:S05]  /*0bb0*/  WARPSYNC.ALL ;  /* 0x0000000000007948 */ /* 0x000fea0003800000 */
[----:B-1----:R-:W-:-:S05]  /*0bc0*/  IMAD.SHL.U32 R10, R2, 0x4, RZ ;  /* 0x00000004020a7824 */ /* 0x002fca00078e00ff */
[----:B------:R-:W1:Y:S01]  /*0bd0*/  LDS R9, [R10+UR4] ;  /* 0x000000040a097984 */ /* 0x000e620008000800 */
[----:B------:R-:W-:Y:S01]  /*0be0*/  IADD3 R2, P1, R10, UR16, RZ ;  /* 0x000000100a027c10 */ /* 0x000fe2000ff3e0ff */
[----:B------:R-:W-:-:S04]  /*0bf0*/  UMOV UR6, UR16 ;  /* 0x0000001000067c82 */ /* 0x000fc80008000000 */
[----:B------:R-:W-:Y:S01]  /*0c00*/  IMAD.X R3, RZ, RZ, UR17, P1 ;  /* 0x00000011ff037e24 */ /* 0x000fe200088e06ff */
[----:B------:R-:W-:-:S04]  /*0c10*/  UMOV UR7, UR17 ;  /* 0x0000001100077c82 */ /* 0x000fc80008000000 */
[----:B-1----:R1:W3:Y:S01]  /*0c20*/  ATOMG.E.EXCH.STRONG.GPU PT, RZ, [R2], R9 ;  /* 0x0000000902ff73a8 */ /* 0x0022e200041ee100 */
[----:B------:R-:W-:-:S04]  /*0c30*/  DEPBAR {5,4,3,2,1,0} ;  /* 0x0000003f0000791a */ /* 0x000fc80000000000 */
[----:B------:R1:W-:Y:S01]  /*0c40*/  UTMACCTL.IV [UR6] ;  /* 0x00000000060079b9 */ /* 0x0003e20008000000 */
[----:B------:R-:W-:Y:S01]  /*0c50*/  NOP ;  /* 0x0000000000007918 */ /* 0x000fe20000000000 */
.L_x_30:
[----:B------:R-:W-:Y:S05]  /*0c60*/  @P0 BRA `(.L_x_31) ;  /* 0x00000000000c0947 */ /* 0x000fea0003800000 */
[----:B------:R0:W-:Y:S01]  /*0c70*/  UTMACMDFLUSH ;  /* 0x00000000000079b7 */ /* 0x0001e20000000000 */
[----:B------:R-:W-:Y:S05]  /*0c80*/  @P0 BRA `(.L_x_31) ;  /* 0x0000000000040947 */ /* 0x000fea0003800000 */
[----:B------:R-:W-:-:S04]  /*0c90*/  DEPBAR.LE SB0, 0x0 ;  /* 0x000080000000791a */ /* 0x000fc80000000000 */
.L_x_31:
[----:B------:R-:W-:Y:S05]  /*0ca0*/  WARPSYNC.ALL ;  /* 0x0000000000007948 */ /* 0x000fea0003800000 */
[----:B---3--:R-:W-:Y:S06]  /*0cb0*/  BAR.SYNC.DEFER_BLOCKING 0x0 ;  /* 0x0000000000007b1d */ /* 0x008fec0000010000 */
[----:B------:R-:W-:Y:S02]  /*0cc0*/  BSSY B3, `(.L_x_32) ;  /* 0x000000b000037945 */ /* 0x000fe40003800000 */
[----:B------:R-:W-:Y:S06]  /*0cd0*/  BAR.SYNC.DEFER_BLOCKING 0x0 ;  /* 0x0000000000007b1d */ /* 0x000fec0000010000 */
[----:B------:R3:W-:Y:S01]  /*0ce0*/  @!P0 STS [R4], RZ ;  /* 0x000000ff04008388 */ /* 0x0007e20000000800 */
[----:B------:R-:W-:Y:S01]  /*0cf0*/  NOP ;  /* 0x0000000000007918 */ /* 0x000fe20000000000 */
[----:B------:R-:W-:Y:S05]  /*0d00*/  @P2 BRA `(.L_x_33) ;  /* 0x0000000000182947 */ /* 0x000fea0003800000 */
[----:B-1--45:R-:W1:Y:S01]  /*0d10*/  LDS R2, [UR4+0x8] ;  /* 0x00000804ff027984 */ /* 0x032e620008000800 */
[----:B------:R-:W4:Y:S01]  /*0d20*/  LDC.64 R10, c[0x0][0x220] ;  /* 0x00008800ff0a7b82 */ /* 0x000f220000000a00 */
[----:B------:R-:W-:Y:S02]  /*0d30*/  IMAD.MOV.U32 R3, RZ, RZ, 0x70 ;  /* 0x00000070ff037424 */ /* 0x000fe400078e00ff */
[----:B----4-:R4:W-:Y:S03]  /*0d40*/  STS.64 [UR4], R10 ;  /* 0x0000000aff007988 */ /* 0x0109e60008000a04 */
[----:B-1----:R-:W-:-:S05]  /*0d50*/  LOP3.LUT R2, R2, 0x10, R3, 0xd8, !PT ;  /* 0x0000001002027812 */ /* 0x002fca00078ed803 */
[----:B------:R4:W-:Y:S02]  /*0d60*/  STS [UR4+0x8], R2 ;  /* 0x00000802ff007988 */ /* 0x0009e40008000804 */
.L_x_33:
[----:B-1----:R-:W-:Y:S05]  /*0d70*/  BSYNC B3 ;  /* 0x0000000000037941 */ /* 0x002fea0003800000 */
.L_x_32:
[----:B------:R-:W-:Y:S04]  /*0d80*/  BSSY B3, `(.L_x_34) ;  /* 0x0000033000037945 */ /* 0x000fe80003800000 */
[----:B------:R-:W-:Y:S04]  /*0d90*/  BSSY B4, `(.L_x_35) ;  /* 0x000002e000047945 */ /* 0x000fe80003800000 */
[----:B------:R-:W-:Y:S05]  /*0da0*/  @P2 BRA `(.L_x_36) ;  /* 0x0000000000242947 */ /* 0x000fea0003800000 */
[----:B----45:R-:W1:Y:S01]  /*0db0*/  LDS R2, [UR4+0x34] ;  /* 0x00003404ff027984 */ /* 0x030e620008000800 */
[----:B------:R-:W-:-:S05]  /*0dc0*/  IMAD.MOV.U32 R3, RZ, RZ, 0x7f000000 ;  /* 0x7f000000ff037424 */ /* 0x000fca00078e00ff */
[----:B-1----:R-:W-:-:S05]  /*0dd0*/  LOP3.LUT R2, R2, 0xff000000, R3, 0xb8, !PT ;  /* 0xff00000002027812 */ /* 0x002fca00078eb803 */
[----:B------:R1:W-:Y:S01]  /*0de0*/  STS [UR4+0x34], R2 ;  /* 0x00003402ff007988 */ /* 0x0003e20008000804 */
[----:B------:R-:W-:Y:S05]  /*0df0*/  @P2 BRA `(.L_x_37) ;  /* 0x0000000000182947 */ /* 0x000fea0003800000 */
[----:B-1----:R-:W1:Y:S01]  /*0e00*/  LDS R2, [UR4+0x38] ;  /* 0x00003804ff027984 */ /* 0x002e620008000800 */
[----:B------:R-:W-:-:S05]  /*0e10*/  IMAD.MOV.U32 R3, RZ, RZ, 0x3f ;  /* 0x0000003fff037424 */ /* 0x000fca00078e00ff */
[----:B-1----:R-:W-:-:S05]  /*0e20*/  LOP3.LUT R2, R2, 0xff, R3, 0xb8, !PT ;  /* 0x000000ff02027812 */ /* 0x002fca00078eb803 */
[----:B------:R1:W-:Y:S02]  /*0e30*/  STS [UR4+0x38], R2 ;  /* 0x00003802ff007988 */ /* 0x0003e40008000804 */
.L_x_36:
[----:B------:R-:W-:Y:S05]  /*0e40*/  @P2 BRA `(.L_x_38) ;  /* 0x00000000000c2947 */ /* 0x000fea0003800000 */
[----:B------:R1:W-:Y:S02]  /*0e50*/  STS [UR4+0x20], R5 ;  /* 0x00002005ff007988 */ /* 0x0003e40008000804 */
.L_x_37:
[----:B------:R-:W-:Y:S05]  /*0e60*/  @P2 BRA `(.L_x_39) ;  /* 0x0000000000242947 */ /* 0x000fea0003800000 */
[----:B------:R1:W-:Y:S02]  /*0e70*/  STS [UR4+0x24], R6 ;  /* 0x00002406ff007988 */ /* 0x0003e40008000804 */
.L_x_38:
[----:B------:R-:W-:Y:S05]  /*0e80*/  @P2 BRA `(.L_x_40) ;  /* 0x00000000002c2947 */ /* 0x000fea0003800000 */
[----:B-1--45:R-:W1:Y:S01]  /*0e90*/  LDS R2, [UR4+0x1c] ;  /* 0x00001c04ff027984 */ /* 0x032e620008000800 */
[----:B------:R-:W4:Y:S02]  /*0ea0*/  LDC.64 R10, c[0x0][0x248] ;  /* 0x00009200ff0a7b82 */ /* 0x000f240000000a00 */
[--C-:B----4-:R-:W-:Y:S02]  /*0eb0*/  SHF.R.U32.HI R5, RZ, 0x4, R11.reuse ;  /* 0x00000004ff057819 */ /* 0x110fe4000001160b */
[----:B------:R-:W-:-:S05]  /*0ec0*/  SHF.R.U64 R3, R10, 0x4, R11 ;  /* 0x000000040a037819 */ /* 0x000fca000000120b */
[----:B------:R4:W-:Y:S01]  /*0ed0*/  STS [UR4+0xc], R3 ;  /* 0x00000c03ff007988 */ /* 0x0009e20008000804 */
[----:B-1----:R-:W-:-:S05]  /*0ee0*/  LOP3.LUT R2, R2, 0xf, R5, 0xb8, !PT ;  /* 0x0000000f02027812 */ /* 0x002fca00078eb805 */
[----:B------:R4:W-:Y:S02]  /*0ef0*/  STS [UR4+0x1c], R2 ;  /* 0x00001c02ff007988 */ /* 0x0009e40008000804 */
.L_x_39:
[----:B------:R-:W-:Y:S05]  /*0f00*/  @P2 BRA `(.L_x_41) ;  /* 0x00000000001c2947 */ /* 0x000fea0003800000 */
[----:B-1--45:R-:W1:Y:S02]  /*0f10*/  LDS R2, [UR4+0x34] ;  /* 0x00003404ff027984 */ /* 0x032e640008000800 */
[----:B-1----:R-:W-:-:S05]  /*0f20*/  LOP3.LUT R2, R2, 0x7, RZ, 0xb8, !PT ;  /* 0x0000000702027812 */ /* 0x002fca00078eb8ff */
[----:B------:R1:W-:Y:S02]  /*0f30*/  STS [UR4+0x34], R2 ;  /* 0x00003402ff007988 */ /* 0x0003e40008000804 */
.L_x_40:
[----:B------:R-:W-:Y:S05]  /*0f40*/  @P2 BRA `(.L_x_42) ;  /* 0x00000000001c2947 */ /* 0x000fea0003800000 */
[----:B-1--45:R-:W1:Y:S02]  /*0f50*/  LDS R2, [UR4+0x34] ;  /* 0x00003404ff027984 */ /* 0x032e640008000800 */
[----:B-1----:R-:W-:-:S05]  /*0f60*/  LOP3.LUT R2, R2, 0x38, RZ, 0xb8, !PT ;  /* 0x0000003802027812 */ /* 0x002fca00078eb8ff */
[----:B------:R1:W-:Y:S02]  /*0f70*/  STS [UR4+0x34], R2 ;  /* 0x00003402ff007988 */ /* 0x0003e40008000804 */
.L_x_41:
[----:B------:R-:W-:Y:S05]  /*0f80*/  @P2 BRA `(.L_x_43) ;  /* 0x00000000001c2947 */ /* 0x000fea0003800000 */
[----:B-1--45:R-:W1:Y:S02]  /*0f90*/  LDS R2, [UR4+0x8] ;  /* 0x00000804ff027984 */ /* 0x032e640008000800 */
[----:B-1----:R-:W-:-:S05]  /*0fa0*/  LOP3.LUT R2, R2, 0x780, RZ, 0xb8, !PT ;  /* 0x0000078002027812 */ /* 0x002fca00078eb8ff */
[----:B------:R1:W-:Y:S02]  /*0fb0*/  STS [UR4+0x8], R2 ;  /* 0x00000802ff007988 */ /* 0x0003e40008000804 */
.L_x_42:
[----:B------:R-:W-:Y:S05]  /*0fc0*/  @P2 BRA `(.L_x_44) ;  /* 0x0000000000282947 */ /* 0x000fea0003800000 */
[----:B-1--45:R-:W1:Y:S02]  /*0fd0*/  LDS R2, [UR4+0x8] ;  /* 0x00000804ff027984 */ /* 0x032e640008000800 */
[----:B-1----:R-:W-:-:S05]  /*0fe0*/  LOP3.LUT R2, R2, 0x1800, RZ, 0xb8, !PT ;  /* 0x0000180002027812 */ /* 0x002fca00078eb8ff */
[----:B------:R1:W-:Y:S02]  /*0ff0*/  STS [UR4+0x8], R2 ;  /* 0x00000802ff007988 */ /* 0x0003e40008000804 */
.L_x_43:
[----:B------:R-:W-:Y:S05]  /*1000*/  @P2 BREAK B4 ;  /* 0x0000000000042942 */ /* 0x000fea0003800000 */
[----:B------:R-:W-:Y:S05]  /*1010*/  @P2 BRA `(.L_x_45) ;  /* 0x0000000000242947 */ /* 0x000fea0003800000 */
[----:B-1--45:R-:W1:Y:S01]  /*1020*/  LDS R2, [UR4+0x8] ;  /* 0x00000804ff027984 */ /* 0x032e620008000800 */
[----:B------:R-:W-:-:S05]  /*1030*/  IMAD.MOV.U32 R3, RZ, RZ, 0x6000 ;  /* 0x00006000ff037424 */ /* 0x000fca00078e00ff */
[----:B-1----:R-:W-:-:S04]  /*1040*/  LOP3.LUT R2, R2, 0x6000, R3, 0xd8, !PT ;  /* 0x0000600002027812 */ /* 0x002fc800078ed803 */
[----:B------:R-:W-:-:S05]  /*1050*/  LOP3.LUT R2, R2, 0x400000, RZ, 0xb8, !PT ;  /* 0x0040000002027812 */ /* 0x000fca00078eb8ff */
[----:B------:R1:W-:Y:S02]  /*1060*/  STS [UR4+0x8], R2 ;  /* 0x00000802ff007988 */ /* 0x0003e40008000804 */
.L_x_44:
[----:B------:R-:W-:Y:S05]  /*1070*/  BSYNC B4 ;  /* 0x0000000000047941 */ /* 0x000fea0003800000 */
.L_x_35:
[----:B-1--45:R-:W1:Y:S02]  /*1080*/  @!P2 LDS R2, [UR4+0x8] ;  /* 0x00000804ff02a984 */ /* 0x032e640008000800 */
[----:B-1----:R-:W-:-:S05]  /*1090*/  @!P2 LOP3.LUT R2, R2, 0x8000, RZ, 0xb8, !PT ;  /* 0x000080000202a812 */ /* 0x002fca00078eb8ff */
[----:B------:R1:W-:Y:S02]  /*10a0*/  @!P2 STS [UR4+0x8], R2 ;  /* 0x00000802ff00a988 */ /* 0x0003e40008000804 */
.L_x_45:
[----:B------:R-:W-:Y:S05]  /*10b0*/  BSYNC B3 ;  /* 0x0000000000037941 */ /* 0x000fea0003800000 */
.L_x_34:
[----:B------:R-:W-:Y:S05]  /*10c0*/  WARPSYNC.ALL ;  /* 0x0000000000007948 */ /* 0x000fea0003800000 */
[----:B------:R-:W-:Y:S01]  /*10d0*/  UIADD3 UR5, UR5, 0x100, URZ ;  /* 0x0000010005057890 */ /* 0x000fe2000fffe03f */
[----:B------:R-:W-:Y:S02]  /*10e0*/  ISETP.GE.AND P1, PT, R12, 0x1, PT ;  /* 0x000000010c00780c */ /* 0x000fe40003f26270 */
[----:B------:R-:W-:Y:S02]  /*10f0*/  CS2R R24, SRZ ;  /* 0x0000000000187805 */ /* 0x000fe4000001ff00 */
[----:B------:R-:W-:Y:S01]  /*1100*/  CS2R R26, SRZ ;  /* 0x00000000001a7805 */ /* 0x000fe2000001ff00 */
[----:B------:R-:W-:Y:S01]  /*1110*/  UIADD3 UR14, UP0, UR5, UR14, URZ ;  /* 0x0000000e050e7290 */ /* 0x000fe2000ff1e03f */
[----:B------:R-:W-:-:S02]  /*1120*/  CS2R R28, SRZ ;  /* 0x00000000001c7805 */ /* 0x000fc4000001ff00 */
[----:B------:R-:W-:Y:S02]  /*1130*/  CS2R R30, SRZ ;  /* 0x00000000001e7805 */ /* 0x000fe4000001ff00 */
[----:B------:R-:W-:Y:S01]  /*1140*/  CS2R R32, SRZ ;  /* 0x0000000000207805 */ /* 0x000fe2000001ff00 */
[----:B------:R-:W-:Y:S01]  /*1150*/  ULEA.HI.X.SX32 UR15, UR5, UR15, 0x1, UP0 ;  /* 0x0000000f050f7291 */ /* 0x000fe200080f0e3f */
[----:B------:R-:W-:Y:S02]  /*1160*/  CS2R R34, SRZ ;  /* 0x0000000000227805 */ /* 0x000fe4000001ff00 */
[----:B------:R-:W-:Y:S02]  /*1170*/  CS2R R36, SRZ ;  /* 0x0000000000247805 */ /* 0x000fe4000001ff00 */
[----:B------:R-:W-:Y:S02]  /*1180*/  CS2R R38, SRZ ;  /* 0x0000000000267805 */ /* 0x000fe4000001ff00 */
[----:B------:R-:W-:-:S02]  /*1190*/  CS2R R40, SRZ ;  /* 0x0000000000287805 */ /* 0x000fc4000001ff00 */
[----:B------:R-:W-:Y:S02]  /*11a0*/  CS2R R42, SRZ ;  /* 0x00000000002a7805 */ /* 0x000fe4000001ff00 */
[----:B------:R-:W-:Y:S02]  /*11b0*/  CS2R R44, SRZ ;  /* 0x00000000002c7805 */ /* 0x000fe4000001ff00 */
[----:B------:R-:W-:Y:S02]  /*11c0*/  CS2R R46, SRZ ;  /* 0x00000000002e7805 */ /* 0x000fe4000001ff00 */
[----:B------:R-:W-:Y:S02]  /*11d0*/  CS2R R48, SRZ ;  /* 0x0000000000307805 */ /* 0x000fe4000001ff00 */
[----:B------:R-:W-:Y:S02]  /*11e0*/  CS2R R50, SRZ ;  /* 0x0000000000327805 */ /* 0x000fe4000001ff00 */
[----:B------:R-:W-:-:S02]  /*11f0*/  CS2R R52, SRZ ;  /* 0x0000000000347805 */ /* 0x000fc4000001ff00 */
[----:B------:R-:W-:Y:S02]  /*1200*/  CS2R R54, SRZ ;  /* 0x0000000000367805 */ /* 0x000fe4000001ff00 */
[----:B------:R-:W-:Y:S02]  /*1210*/  CS2R R56, SRZ ;  /* 0x0000000000387805 */ /* 0x000fe4000001ff00 */
[----:B------:R-:W-:Y:S01]  /*1220*/  CS2R R58, SRZ ;  /* 0x00000000003a7805 */ /* 0x000fe2000001ff00 */
[----:B------:R-:W-:Y:S01]  /*1230*/  IMAD.MOV.U32 R60, RZ, RZ, RZ ;  /* 0x000000ffff3c7224 */ /* 0x000fe200078e00ff */
[----:B------:R-:W-:Y:S06]  /*1240*/  @P0 BRA `(.L_x_46) ;  /* 0x0000000000300947 */ /* 0x000fec0003800000 */
[----:B-1--45:R-:W2:Y:S01]  /*1250*/  S2R R2, SR_LANEID ;  /* 0x0000000000027919 */ /* 0x032ea20000000000 */
[----:B------:R-:W-:Y:S05]  /*1260*/  WARPSYNC.ALL ;  /* 0x0000000000007948 */ /* 0x000fea0003800000 */
[----:B--23--:R-:W-:-:S05]  /*1270*/  IMAD.SHL.U32 R4, R2, 0x4, RZ ;  /* 0x0000000402047824 */ /* 0x00cfca00078e00ff */
        /* <DEDUP_REMOVED lines=9> */
.L_x_46:
[----:B------:R-:W-:Y:S05]  /*1310*/  @P0 BRA `(.L_x_47) ;  /* 0x00000000000c0947 */ /* 0x000fea0003800000 */
[----:B------:R0:W-:Y:S01]  /*1320*/  UTMACMDFLUSH ;  /* 0x00000000000079b7 */ /* 0x0001e20000000000 */
[----:B------:R-:W-:Y:S05]  /*1330*/  @P0 BRA `(.L_x_47) ;  /* 0x0000000000040947 */ /* 0x000fea0003800000 */
[----:B------:R-:W-:-:S04]  /*1340*/  DEPBAR.LE SB0, 0x0 ;  /* 0x000080000000791a */ /* 0x000fc80000000000 */
.L_x_47:
[----:B------:R-:W-:Y:S05]  /*1350*/  WARPSYNC.ALL ;  /* 0x0000000000007948 */ /* 0x000fea0003800000 */
[----:B--2---:R-:W-:Y:S01]  /*1360*/  BAR.SYNC.DEFER_BLOCKING 0x0 ;  /* 0x0000000000007b1d */ /* 0x004fe20000010000 */
[----:B------:R-:W-:Y:S01]  /*1370*/  USHF.L.U32 UR23, UR24, 0x6, URZ ;  /* 0x0000000618177899 */ /* 0x000fe2000800063f */
[----:B------:R-:W-:Y:S01]  /*1380*/  IMAD.MOV.U32 R61, RZ, RZ, RZ ;  /* 0x000000ffff3d7224 */ /* 0x000fe200078e00ff */
[----:B------:R-:W-:Y:S02]  /*1390*/  CS2R R62, SRZ ;  /* 0x00000000003e7805 */ /* 0x000fe4000001ff00 */
[----:B------:R-:W-:-:S02]  /*13a0*/  CS2R R64, SRZ ;  /* 0x0000000000407805 */ /* 0x000fc4000001ff00 */
[----:B------:R-:W-:Y:S01]  /*13b0*/  CS2R R66, SRZ ;  /* 0x0000000000427805 */ /* 0x000fe2000001ff00 */
[----:B------:R-:W-:Y:S01]  /*13c0*/  VOTEU.ALL UP0, P2 ;  /* 0x00000000003f7886 */ /* 0x000fe20001000000 */
[----:B-1----:R-:W-:Y:S01]  /*13d0*/  UMOV UR6, 0x1 ;  /* 0x0000000100067882 */ /* 0x002fe20000000000 */
[----:B------:R-:W-:Y:S02]  /*13e0*/  CS2R R68, SRZ ;  /* 0x0000000000447805 */ /* 0x000fe4000001ff00 */
[----:B------:R-:W-:Y:S02]  /*13f0*/  CS2R R70, SRZ ;  /* 0x0000000000467805 */ /* 0x000fe4000001ff00 */
[----:B------:R-:W-:Y:S01]  /*1400*/  CS2R R72, SRZ ;  /* 0x0000000000487805 */ /* 0x000fe2000001ff00 */
[----:B------:R-:W-:-:S04]  /*1410*/  @!UP0 UIADD3 UR6, -UR6, 0x100000, URZ ;  /* 0x0010000006068890 */ /* 0x000fc8000fffe13f */
[----:B------:R-:W-:Y:S02]  /*1420*/  @!UP0 USHF.L.U32 UR7, UR6, 0xb, URZ ;  /* 0x0000000b06078899 */ /* 0x000fe4000800063f */
[----:B------:R-:W-:Y:S01]  /*1430*/  @!UP0 USHF.L.U32 UR6, UR6, 0x1, URZ ;  /* 0x0000000106068899 */ /* 0x000fe2000800063f */
[----:B------:R-:W-:Y:S01]  /*1440*/  CS2R R74, SRZ ;  /* 0x00000000004a7805 */ /* 0x000fe2000001ff00 */
[----:B------:R-:W-:Y:S01]  /*1450*/  VOTEU.ALL UP0, P2 ;  /* 0x00000000003f7886 */ /* 0x000fe20001000000 */
[----:B------:R-:W-:Y:S02]  /*1460*/  CS2R R76, SRZ ;  /* 0x00000000004c7805 */ /* 0x000fe4000001ff00 */
[----:B------:R-:W-:Y:S02]  /*1470*/  CS2R R78, SRZ ;  /* 0x00000000004e7805 */ /* 0x000fe4000001ff00 */
[----:B------:R-:W-:Y:S02]  /*1480*/  CS2R R80, SRZ ;  /* 0x0000000000507805 */ /* 0x000fe4000001ff00 */
[----:B------:R-:W-:-:S02]  /*1490*/  CS2R R82, SRZ ;  /* 0x0000000000527805 */ /* 0x000fc4000001ff00 */
[----:B------:R-:W-:Y:S02]  /*14a0*/  CS2R R84, SRZ ;  /* 0x0000000000547805 */ /* 0x000fe4000001ff00 */
[----:B------:R-:W-:Y:S01]  /*14b0*/  CS2R R86, SRZ ;  /* 0x0000000000567805 */ /* 0x000fe2000001ff00 */
[----:B------:R-:W1:Y:S02]  /*14c0*/  FENCE.VIEW.ASYNC.S ;  /* 0x00000000000073c6 */ /* 0x000e640000000000 */
[----:B-1----:R1:W2:Y:S02]  /*14d0*/  @!UP0 SYNCS.EXCH.64 URZ, [UR4+0x1800], UR6 ;  /* 0x00180006043f85b2 */ /* 0x0022a40008000100 */
[----:B-1----:R-:W-:Y:S01]  /*14e0*/  USHF.L.U32 UR7, UR25, 0x7, URZ ;  /* 0x0000000719077899 */ /* 0x002fe2000800063f */
[----:B------:R-:W-:Y:S11]  /*14f0*/  @!P1 BRA `(.L_x_48) ;  /* 0x00000004003c9947 */ /* 0x000ff60003800000 */
[----:B------:R-:W-:Y:S01]  /*1500*/  UIADD3 UR5, UR4, 0x1000, URZ ;  /* 0x0000100004057890 */ /* 0x000fe2000fffe03f */
[----:B------:R-:W-:Y:S01]  /*1510*/  CS2R R24, SRZ ;  /* 0x0000000000187805 */ /* 0x000fe2000001ff00 */
[----:B------:R-:W-:Y:S01]  /*1520*/  USHF.R.U32.HI UR13, URZ, 0x4, UR4 ;  /* 0x000000043f0d7899 */ /* 0x000fe20008011604 */
[----:B------:R-:W-:Y:S01]  /*1530*/  CS2R R26, SRZ ;  /* 0x00000000001a7805 */ /* 0x000fe2000001ff00 */
[----:B------:R-:W-:Y:S01]  /*1540*/  USHF.R.U32.HI UR5, URZ, 0x4, UR5 ;  /* 0x000000043f057899 */ /* 0x000fe20008011605 */
        /* <DEDUP_REMOVED lines=29> */
[----:B------:R-:W-:Y:S01]  /*1720*/  CS2R R86, SRZ ;  /* 0x0000000000567805 */ /* 0x000fe2000001ff00 */
[----:B------:R-:W-:Y:S02]  /*1730*/  USGXT.U32 UR13, UR13, 0xe ;  /* 0x0000000e0d0d789a */ /* 0x000fe40008000000 */
[----:B------:R-:W-:Y:S01]  /*1740*/  USGXT.U32 UR12, UR5, 0xe ;  /* 0x0000000e050c789a */ /* 0x000fe20008000000 */
[----:B------:R-:W-:-:S11]  /*1750*/  UMOV UR22, URZ ;  /* 0x0000003f00167c82 */ /* 0x000fd60008000000 */
.L_x_50:
[----:B--2---:R-:W-:Y:S01]  /*1760*/  BAR.SYNC.DEFER_BLOCKING 0x0 ;  /* 0x0000000000007b1d */ /* 0x004fe20000010000 */
[----:B------:R-:W-:Y:S01]  /*1770*/  ELECT P0, URZ, PT ;  /* 0x00000000003f782f */ /* 0x000fe20003800000 */
[----:B----45:R-:W-:Y:S01]  /*1780*/  @!P2 IMAD.MOV.U32 R2, RZ, RZ, 0x1800 ;  /* 0x00001800ff02a424 */ /* 0x030fe200078e00ff */
[----:B------:R-:W-:Y:S02]  /*1790*/  ELECT P1, URZ, PT ;  /* 0x00000000003f782f */ /* 0x000fe40003820000 */
[C---:B------:R-:W-:Y:S01]  /*17a0*/  ISETP.LT.U32.AND P0, PT, R7.reuse, 0x20, P0 ;  /* 0x000000200700780c */ /* 0x040fe20000701070 */
[----:B------:R-:W-:Y:S01]  /*17b0*/  UMOV UR6, UR22 ;  /* 0x0000001600067c82 */ /* 0x000fe20008000000 */
[----:B------:R-:W-:-:S11]  /*17c0*/  ISETP.LT.U32.AND P1, PT, R7, 0x20, P1 ;  /* 0x000000200700780c */ /* 0x000fd60000f21070 */
[----:B------:R-:W-:Y:S01]  /*17d0*/  VOTEU.ANY UP0, P0 ;  /* 0x00000000003f7886 */ /* 0x000fe20000000100 */
[----:B------:R-:W-:Y:S01]  /*17e0*/  VOTEU.ANY UP2, P0 ;  /* 0x00000000003f7886 */ /* 0x000fe20000040100 */
[----:B------:R-:W-:Y:S01]  /*17f0*/  VOTEU.ANY UP1, P1 ;  /* 0x00000000003f7886 */ /* 0x000fe20000820100 */
[----:B------:R-:W-:Y:S02]  /*1800*/  VOTEU.ANY UP3, P1 ;  /* 0x00000000003f7886 */ /* 0x000fe40000860100 */
[----:B------:R-:W-:Y:S02]  /*1810*/  @UP0 UIADD3 UR20, UR4, 0x1000, URZ ;  /* 0x0000100004140890 */ /* 0x000fe4000fffe03f */
[----:B------:R1:W-:Y:S01]  /*1820*/  @!P2 SYNCS.ARRIVE.TRANS64 RZ, [UR4+0x1800], R2 ;  /* 0x00180002ffffa9a7 */ /* 0x0003e20008000004 */
[----:B------:R-:W-:Y:S01]  /*1830*/  @UP0 UIADD3 UR21, UR4, 0x1800, URZ ;  /* 0x0000180004150890 */ /* 0x000fe2000fffe03f */
[----:B------:R-:W-:Y:S01]  /*1840*/  @UP0 UMOV UR8, UR18 ;  /* 0x0000001200080c82 */ /* 0x000fe20008000000 */
[----:B------:R-:W-:Y:S01]  /*1850*/  @UP0 UMOV UR9, UR19 ;  /* 0x0000001300090c82 */ /* 0x000fe20008000000 */
[----:B------:R-:W-:Y:S01]  /*1860*/  BAR.SYNC.DEFER_BLOCKING 0x0 ;  /* 0x0000000000007b1d */ /* 0x000fe20000010000 */
[----:B------:R-:W-:Y:S01]  /*1870*/  @UP1 UIADD3 UR5, UR4, 0x1800, URZ ;  /* 0x0000180004051890 */ /* 0x000fe2000fffe03f */
[----:B-1----:R-:W-:-:S04]  /*1880*/  SHF.L.U32 R2, R8, 0x1f, RZ ;  /* 0x0000001f08027819 */ /* 0x002fc800000006ff */
[----:B------:R-:W-:Y:S01]  /*1890*/  @UP1 UMOV UR10, UR16 ;  /* 0x00000010000a1c82 */ /* 0x000fe20008000000 */
[----:B------:R-:W-:Y:S01]  /*18a0*/  @UP1 UMOV UR11, UR17 ;  /* 0x00000011000b1c82 */ /* 0x000fe20008000000 */
[----:B------:R1:W-:Y:S01]  /*18b0*/  @UP2 UTMALDG.2D [UR20], [UR8] ;  /* 0x00000014080025b4 */ /* 0x0003e20008008000 */
[----:B------:R2:W-:Y:S06]  /*18c0*/  MEMBAR.ALL.CTA ;  /* 0x0000000000007992 */ /* 0x0005ec0000008000 */
[----:B--2---:R-:W2:Y:S02]  /*18d0*/  FENCE.VIEW.ASYNC.S ;  /* 0x00000000000073c6 */ /* 0x004ea40000000000 */
[----:B--2---:R-:W-:Y:S06]  /*18e0*/  BAR.SYNC.DEFER_BLOCKING 0x0 ;  /* 0x0000000000007b1d */ /* 0x004fec0000010000 */
[----:B------:R1:W-:Y:S02]  /*18f0*/  @UP3 UTMALDG.2D [UR4], [UR10] ;  /* 0x000000040a0035b4 */ /* 0x0003e40008008000 */
[----:B------:R-:W-:Y:S06]  /*1900*/  BAR.SYNC.DEFER_BLOCKING 0x0 ;  /* 0x0000000000007b1d */ /* 0x000fec0000010000 */
[----:B------:R-:W2:Y:S02]  /*1910*/  SYNCS.PHASECHK.TRANS64.TRYWAIT P0, [UR4+0x1800], R2 ;  /* 0x00180002ff0075a7 */ /* 0x000ea40008000144 */
[----:B-12---:R-:W-:Y:S05]  /*1920*/  @!P0 BRA `(.L_x_49) ;  /* 0x0000000400c08947 */ /* 0x006fea0003800000 */
.L_x_51:
[----:B------:R-:W1:Y:S01]  /*1930*/  LDC R2, c[0x0][0x230] ;  /* 0x00008c00ff027b82 */ /* 0x000e620000000800 */
[----:B------:R-:W-:Y:S01]  /*1940*/  UIADD3 UR22, UR22, 0x20, URZ ;  /* 0x0000002016167890 */ /* 0x000fe2000fffe03f */
[----:B------:R-:W-:Y:S02]  /*1950*/  WARPGROUP.DEPBAR.LE gsb0, 0x0 ;  /* 0x00008000000079c5 */ /* 0x000fe40000010000 */
[----:B------:R-:W-:Y:S01]  /*1960*/  WARPGROUP.ARRIVE ;  /* 0x00000000000079c5 */ /* 0x000fe20000000000 */
[----:B------:R-:W-:Y:S01]  /*1970*/  UMOV UR8, UR12 ;  /* 0x0000000c00087c82 */ /* 0x000fe20008000000 */
[----:B------:R-:W-:Y:S01]  /*1980*/  UMOV UR9, 0xc0000010 ;  /* 0xc000001000097882 */ /* 0x000fe20000000000 */
[----:B------:R-:W-:Y:S01]  /*1990*/  UMOV UR10, UR13 ;  /* 0x0000000d000a7c82 */ /* 0x000fe20008000000 */
[----:B------:R-:W-:Y:S01]  /*19a0*/  UMOV UR11, 0xc0000010 ;  /* 0xc0000010000b7882 */ /* 0x000fe20000000000 */
[----:B------:R-:W-:Y:S01]  /*19b0*/  LOP3.LUT R8, R8, 0x1, RZ, 0x3c, !PT ;  /* 0x0000000108087812 */ /* 0x000fe200078e3cff */
[----:B------:R-:W-:Y:S01]  /*19c0*/  QGMMA.64x128x32.F32.E4M3.E4M3 R24, gdesc[UR8], R24, gsb0 ;  /* 0x01e00000081879f3 */ /* 0x000fe20008000818 */
[----:B-1----:R-:W-:-:S13]  /*19d0*/  ISETP.LE.AND P0, PT, R2, UR22, PT ;  /* 0x0000001602007c0c */ /* 0x002fda000bf03270 */
[----:B------:R-:W-:Y:S05]  /*19e0*/  @!P0 BRA `(.L_x_50) ;  /* 0xfffffffc005c8947 */ /* 0x000fea000383ffff */
.L_x_48:
[----:B------:R-:W-:Y:S02]  /*19f0*/  WARPGROUP.DEPBAR.LE gsb0, 0x0 ;  /* 0x00008000000079c5 */ /* 0x000fe40000010000 */
[----:B--2---:R-:W-:Y:S01]  /*1a00*/  BAR.SYNC.DEFER_BLOCKING 0x0 ;  /* 0x0000000000007b1d */ /* 0x004fe20000010000 */
[C---:B----45:R-:W-:Y:S01]  /*1a10*/  IMAD.SHL.U32 R2, R0.reuse, 0x40, RZ ;  /* 0x0000004000027824 */ /* 0x070fe200078e00ff */
[C---:B------:R-:W-:Y:S01]  /*1a20*/  LOP3.LUT R3, R0.reuse, 0x1c, RZ, 0xc0, !PT ;  /* 0x0000001c00037812 */ /* 0x040fe200078ec0ff */
[----:B---3--:R-:W-:Y:S01]  /*1a30*/  IMAD.SHL.U32 R4, R0, 0x2, RZ ;  /* 0x0000000200047824 */ /* 0x008fe200078e00ff */
[----:B------:R-:W-:Y:S02]  /*1a40*/  ELECT P0, URZ, PT ;  /* 0x00000000003f782f */ /* 0x000fe40003800000 */
[----:B------:R-:W-:Y:S01]  /*1a50*/  F2FP.SATFINITE.E4M3.F32.PACK_AB_MERGE_C R24, R25, R24, RZ ;  /* 0x000000181918723e */ /* 0x000fe200048070ff */
[----:B------:R-:W-:Y:S01]  /*1a60*/  UMOV UR9, UR7 ;  /* 0x0000000700097c82 */ /* 0x000fe20008000000 */
[----:B------:R-:W-:Y:S01]  /*1a70*/  LOP3.LUT R2, R2, 0x1800, RZ, 0xc0, !PT ;  /* 0x0000180002027812 */ /* 0x000fe200078ec0ff */
[----:B------:R-:W-:Y:S01]  /*1a80*/  UMOV UR10, UR23 ;  /* 0x00000017000a7c82 */ /* 0x000fe20008000000 */
[----:B------:R-:W-:Y:S01]  /*1a90*/  LOP3.LUT R4, R4, 0x6, RZ, 0xc0, !PT ;  /* 0x0000000604047812 */ /* 0x000fe200078ec0ff */
[----:B------:R-:W-:Y:S01]  /*1aa0*/  UMOV UR8, UR4 ;  /* 0x0000000400087c82 */ /* 0x000fe20008000000 */
[----:B------:R-:W-:Y:S01]  /*1ab0*/  F2FP.SATFINITE.E4M3.F32.PACK_AB_MERGE_C R26, R27, R26, RZ ;  /* 0x0000001a1b1a723e */ /* 0x000fe200048070ff */
[----:B------:R-:W-:Y:S01]  /*1ac0*/  IMAD R2, R3, 0x20, R2 ;  /* 0x0000002003027824 */ /* 0x000fe200078e0202 */
[----:B------:R-:W-:Y:S01]  /*1ad0*/  F2FP.SATFINITE.E4M3.F32.PACK_AB_MERGE_C R28, R29, R28, RZ ;  /* 0x0000001c1d1c723e */ /* 0x000fe200048070ff */
[----:B------:R-:W-:Y:S01]  /*1ae0*/  IMAD R3, R3, 0x4, R4 ;  /* 0x0000000403037824 */ /* 0x000fe200078e0204 */
[----:B------:R-:W-:-:S02]  /*1af0*/  F2FP.SATFINITE.E4M3.F32.PACK_AB_MERGE_C R30, R31, R30, RZ ;  /* 0x0000001e1f1e723e */ /* 0x000fc400048070ff */
[----:B------:R-:W-:Y:S01]  /*1b00*/  F2FP.SATFINITE.E4M3.F32.PACK_AB_MERGE_C R32, R33, R32, RZ ;  /* 0x000000202120723e */ /* 0x000fe200048070ff */
[----:B------:R-:W-:Y:S01]  /*1b10*/  IMAD.IADD R3, R2, 0x1, R3 ;  /* 0x0000000102037824 */ /* 0x000fe200078e0203 */
[----:B------:R-:W-:Y:S02]  /*1b20*/  F2FP.SATFINITE.E4M3.F32.PACK_AB_MERGE_C R34, R35, R34, RZ ;  /* 0x000000222322723e */ /* 0x000fe400048070ff */
[----:B------:R-:W-:Y:S02]  /*1b30*/  F2FP.SATFINITE.E4M3.F32.PACK_AB_MERGE_C R36, R37, R36, RZ ;  /* 0x000000242524723e */ /* 0x000fe400048070ff */
[----:B------:R-:W-:Y:S01]  /*1b40*/  F2FP.SATFINITE.E4M3.F32.PACK_AB_MERGE_C R38, R39, R38, RZ ;  /* 0x000000262726723e */ /* 0x000fe200048070ff */
[----:B------:R-:W1:Y:S02]  /*1b50*/  @!P2 SYNCS.CCTL.IV [UR4+0x1800] ;  /* 0x00180000ff00a9b1 */ /* 0x000e640008000004 */
[----:B-1----:R-:W-:Y:S01]  /*1b60*/  BAR.SYNC.DEFER_BLOCKING 0x0 ;  /* 0x0000000000007b1d */ /* 0x002fe20000010000 */
[----:B------:R-:W-:-:S02]  /*1b70*/  ISETP.LT.U32.AND P0, PT, R7, 0x20, P0 ;  /* 0x000000200700780c */ /* 0x000fc40000701070 */
[----:B------:R-:W-:Y:S02]  /*1b80*/  LOP3.LUT R5, R3, 0x10, RZ, 0x3c, !PT ;  /* 0x0000001003057812 */ /* 0x000fe400078e3cff */
[----:B------:R-:W-:Y:S02]  /*1b90*/  F2FP.SATFINITE.E4M3.F32.PACK_AB_MERGE_C R40, R41, R40, RZ ;  /* 0x000000282928723e */ /* 0x000fe400048070ff */
[----:B------:R-:W-:Y:S02]  /*1ba0*/  F2FP.SATFINITE.E4M3.F32.PACK_AB_MERGE_C R42, R43, R42, RZ ;  /* 0x0000002a2b2a723e */ /* 0x000fe400048070ff */
[----:B------:R-:W-:Y:S02]  /*1bb0*/  F2FP.SATFINITE.E4M3.F32.PACK_AB_MERGE_C R44, R45, R44, RZ ;  /* 0x0000002c2d2c723e */ /* 0x000fe400048070ff */
[----:B------:R-:W-:Y:S02]  /*1bc0*/  F2FP.SATFINITE.E4M3.F32.PACK_AB_MERGE_C R46, R47, R46, RZ ;  /* 0x0000002e2f2e723e */ /* 0x000fe400048070ff */
[----:B------:R-:W-:Y:S01]  /*1bd0*/  LOP3.LUT R7, R3, 0x20, RZ, 0x3c, !PT ;  /* 0x0000002003077812 */ /* 0x000fe200078e3cff */
[----:B------:R-:W-:Y:S01]  /*1be0*/  VOTEU.ANY UP0, P0 ;  /* 0x00000000003f7886 */ /* 0x000fe20000000100 */
[----:B------:R-:W-:Y:S01]  /*1bf0*/  F2FP.SATFINITE.E4M3.F32.PACK_AB_MERGE_C R48, R49, R48, RZ ;  /* 0x000000303130723e */ /* 0x000fe200048070ff */
[----:B------:R-:W-:Y:S01]  /*1c00*/  VOTEU.ANY UP1, P0 ;  /* 0x00000000003f7886 */ /* 0x000fe20000020100 */
[----:B------:R-:W-:-:S02]  /*1c10*/  F2FP.SATFINITE.E4M3.F32.PACK_AB_MERGE_C R50, R51, R50, RZ ;  /* 0x000000323332723e */ /* 0x000fc400048070ff */
[----:B------:R-:W-:Y:S01]  /*1c20*/  F2FP.SATFINITE.E4M3.F32.PACK_AB_MERGE_C R52, R53, R52, RZ ;  /* 0x000000343534723e */ /* 0x000fe200048070ff */
[----:B------:R-:W-:Y:S01]  /*1c30*/  @UP0 UMOV UR6, UR14 ;  /* 0x0000000e00060c82 */ /* 0x000fe20008000000 */
[----:B------:R-:W-:Y:S01]  /*1c40*/  F2FP.SATFINITE.E4M3.F32.PACK_AB_MERGE_C R54, R55, R54, RZ ;  /* 0x000000363736723e */ /* 0x000fe200048070ff */
[----:B------:R-:W-:Y:S01]  /*1c50*/  @UP0 UMOV UR7, UR15 ;  /* 0x0000000f00070c82 */ /* 0x000fe20008000000 */
[----:B------:R-:W-:Y:S01]  /*1c60*/  LOP3.LUT R9, R3, 0x30, RZ, 0x3c, !PT ;  /* 0x0000003003097812 */ /* 0x000fe200078e3cff */
[----:B------:R-:W-:Y:S01]  /*1c70*/  STS.U16 [R3+UR4], R24 ;  /* 0x0000001803007988 */ /* 0x000fe20008000404 */
[----:B------:R-:W-:Y:S02]  /*1c80*/  F2FP.SATFINITE.E4M3.F32.PACK_AB_MERGE_C R56, R57, R56, RZ ;  /* 0x000000383938723e */ /* 0x000fe400048070ff */
[----:B------:R-:W-:Y:S01]  /*1c90*/  F2FP.SATFINITE.E4M3.F32.PACK_AB_MERGE_C R58, R59, R58, RZ ;  /* 0x0000003a3b3a723e */ /* 0x000fe200048070ff */
[----:B------:R-:W-:Y:S01]  /*1ca0*/  STS.U16 [R3+UR4+0x400], R26 ;  /* 0x0004001a03007988 */ /* 0x000fe20008000404 */
[----:B------:R-:W-:-:S02]  /*1cb0*/  F2FP.SATFINITE.E4M3.F32.PACK_AB_MERGE_C R60, R61, R60, RZ ;  /* 0x0000003c3d3c723e */ /* 0x000fc400048070ff */
[----:B------:R-:W-:Y:S01]  /*1cc0*/  F2FP.SATFINITE.E4M3.F32.PACK_AB_MERGE_C R62, R63, R62, RZ ;  /* 0x0000003e3f3e723e */ /* 0x000fe200048070ff */
[----:B------:R-:W-:Y:S01]  /*1cd0*/  STS.U16 [R3+UR4+0x8], R28 ;  /* 0x0000081c03007988 */ /* 0x000fe20008000404 */
[----:B------:R-:W-:Y:S02]  /*1ce0*/  LOP3.LUT R11, R3, 0x40, RZ, 0x3c, !PT ;  /* 0x00000040030b7812 */ /* 0x000fe400078e3cff */
[----:B------:R-:W-:Y:S01]  /*1cf0*/  F2FP.SATFINITE.E4M3.F32.PACK_AB_MERGE_C R64, R65, R64, RZ ;  /* 0x000000404140723e */ /* 0x000fe200048070ff */
[----:B------:R-:W-:Y:S01]  /*1d00*/  STS.U16 [R3+UR4+0x408], R30 ;  /* 0x0004081e03007988 */ /* 0x000fe20008000404 */
[----:B------:R-:W-:Y:S02]  /*1d10*/  F2FP.SATFINITE.E4M3.F32.PACK_AB_MERGE_C R66, R67, R66, RZ ;  /* 0x000000424342723e */ /* 0x000fe400048070ff */
[----:B------:R-:W-:Y:S01]  /*1d20*/  F2FP.SATFINITE.E4M3.F32.PACK_AB_MERGE_C R68, R69, R68, RZ ;  /* 0x000000444544723e */ /* 0x000fe200048070ff */
[----:B------:R-:W-:Y:S01]  /*1d30*/  STS.U16 [R5+UR4], R32 ;  /* 0x0000002005007988 */ /* 0x000fe20008000404 */
[----:B------:R-:W-:-:S02]  /*1d40*/  F2FP.SATFINITE.E4M3.F32.PACK_AB_MERGE_C R70, R71, R70, RZ ;  /* 0x000000464746723e */ /* 0x000fc400048070ff */
[----:B------:R-:W-:Y:S01]  /*1d50*/  F2FP.SATFINITE.E4M3.F32.PACK_AB_MERGE_C R72, R73, R72, RZ ;  /* 0x000000484948723e */ /* 0x000fe200048070ff */
[----:B------:R-:W-:Y:S01]  /*1d60*/  STS.U16 [R5+UR4+0x400], R34 ;  /* 0x0004002205007988 */ /* 0x000fe20008000404 */
[----:B------:R-:W-:Y:S02]  /*1d70*/  F2FP.SATFINITE.E4M3.F32.PACK_AB_MERGE_C R74, R75, R74, RZ ;  /* 0x0000004a4b4a723e */ /* 0x000fe400048070ff */
[----:B------:R-:W-:Y:S01]  /*1d80*/  F2FP.SATFINITE.E4M3.F32.PACK_AB_MERGE_C R76, R77, R76, RZ ;  /* 0x0000004c4d4c723e */ /* 0x000fe200048070ff */
[----:B------:R-:W-:Y:S01]  /*1d90*/  STS.U16 [R5+UR4+0x8], R36 ;  /* 0x0000082405007988 */ /* 0x000fe20008000404 */
[----:B------:R-:W-:Y:S02]  /*1da0*/  F2FP.SATFINITE.E4M3.F32.PACK_AB_MERGE_C R78, R79, R78, RZ ;  /* 0x0000004e4f4e723e */ /* 0x000fe400048070ff */
[----:B------:R-:W-:Y:S01]  /*1db0*/  F2FP.SATFINITE.E4M3.F32.PACK_AB_MERGE_C R80, R81, R80, RZ ;  /* 0x000000505150723e */ /* 0x000fe200048070ff */
[----:B------:R1:W-:Y:S01]  /*1dc0*/  STS.U16 [R5+UR4+0x408], R38 ;  /* 0x0004082605007988 */ /* 0x0003e20008000404 */
[----:B------:R-:W-:-:S02]  /*1dd0*/  F2FP.SATFINITE.E4M3.F32.PACK_AB_MERGE_C R82, R83, R82, RZ ;  /* 0x000000525352723e */ /* 0x000fc400048070ff */
[----:B------:R-:W-:Y:S01]  /*1de0*/  F2FP.SATFINITE.E4M3.F32.PACK_AB_MERGE_C R84, R85, R84, RZ ;  /* 0x000000545554723e */ /* 0x000fe200048070ff */
[----:B------:R-:W-:Y:S01]  /*1df0*/  STS.U16 [R7+UR4], R40 ;  /* 0x0000002807007988 */ /* 0x000fe20008000404 */
[----:B------:R-:W-:-:S03]  /*1e00*/  F2FP.SATFINITE.E4M3.F32.PACK_AB_MERGE_C R86, R87, R86, RZ ;  /* 0x000000565756723e */ /* 0x000fc600048070ff */
[----:B------:R-:W-:Y:S01]  /*1e10*/  STS.U16 [R7+UR4+0x400], R42 ;  /* 0x0004002a07007988 */ /* 0x000fe20008000404 */
[----:B-1----:R-:W-:-:S03]  /*1e20*/  LOP3.LUT R5, R3, 0x50, RZ, 0x3c, !PT ;  /* 0x0000005003057812 */ /* 0x002fc600078e3cff */
[----:B------:R-:W-:Y:S04]  /*1e30*/  STS.U16 [R7+UR4+0x8], R44 ;  /* 0x0000082c07007988 */ /* 0x000fe80008000404 */
[----:B------:R1:W-:Y:S04]  /*1e40*/  STS.U16 [R7+UR4+0x408], R46 ;  /* 0x0004082e07007988 */ /* 0x0003e80008000404 */
[----:B------:R-:W-:Y:S04]  /*1e50*/  STS.U16 [R9+UR4], R48 ;  /* 0x0000003009007988 */ /* 0x000fe80008000404 */
[----:B------:R-:W-:Y:S01]  /*1e60*/  STS.U16 [R9+UR4+0x400], R50 ;  /* 0x0004003209007988 */ /* 0x000fe20008000404 */
[----:B-1----:R-:W-:-:S02]  /*1e70*/  LOP3.LUT R7, R3, 0x60, RZ, 0x3c, !PT ;  /* 0x0000006003077812 */ /* 0x002fc400078e3cff */
[----:B------:R-:W-:Y:S01]  /*1e80*/  LOP3.LUT R3, R3, 0x70, RZ, 0x3c, !PT ;  /* 0x0000007003037812 */ /* 0x000fe200078e3cff */
[----:B------:R-:W-:Y:S04]  /*1e90*/  STS.U16 [R9+UR4+0x8], R52 ;  /* 0x0000083409007988 */ /* 0x000fe80008000404 */
[----:B------:R-:W-:Y:S04]  /*1ea0*/  STS.U16 [R9+UR4+0x408], R54 ;  /* 0x0004083609007988 */ /* 0x000fe80008000404 */
[----:B------:R-:W-:Y:S04]  /*1eb0*/  STS.U16 [R11+UR4], R56 ;  /* 0x000000380b007988 */ /* 0x000fe80008000404 */
[----:B------:R-:W-:Y:S04]  /*1ec0*/  STS.U16 [R11+UR4+0x400], R58 ;  /* 0x0004003a0b007988 */ /* 0x000fe80008000404 */
        /* <DEDUP_REMOVED lines=13> */
[----:B------:R-:W-:Y:S01]  /*1fa0*/  STS.U16 [R3+UR4+0x408], R86 ;  /* 0x0004085603007988 */ /* 0x000fe20008000404 */
[----:B------:R1:W-:Y:S06]  /*1fb0*/  MEMBAR.ALL.CTA ;  /* 0x0000000000007992 */ /* 0x0003ec0000008000 */
[----:B-1----:R-:W1:Y:S02]  /*1fc0*/  FENCE.VIEW.ASYNC.S ;  /* 0x00000000000073c6 */ /* 0x002e640000000000 */
[----:B-1----:R-:W-:Y:S06]  /*1fd0*/  BAR.SYNC.DEFER_BLOCKING 0x0 ;  /* 0x0000000000007b1d */ /* 0x002fec0000010000 */
[----:B------:R1:W-:Y:S01]  /*1fe0*/  @UP1 UTMASTG.2D [UR8], [UR6] ;  /* 0x00000008060013b5 */ /* 0x0003e20008008000 */
[----:B------:R0:W-:Y:S01]  /*1ff0*/  UTMACMDFLUSH ;  /* 0x00000000000079b7 */ /* 0x0001e20000000000 */
[----:B------:R-:W-:-:S04]  /*2000*/  DEPBAR.LE SB0, 0x0 ;  /* 0x000080000000791a */ /* 0x000fc80000000000 */
[----:B------:R-:W-:Y:S06]  /*2010*/  BAR.SYNC.DEFER_BLOCKING 0x0 ;  /* 0x0000000000007b1d */ /* 0x000fec0000010000 */
[----:B-1----:R-:W-:Y:S05]  /*2020*/  EXIT ;  /* 0x000000000000794d */ /* 0x002fea0003800000 */
.L_x_49:
[----:B------:R-:W1:Y:S02]  /*2030*/  SYNCS.PHASECHK.TRANS64.TRYWAIT P0, [UR4+0x1800], R2 ;  /* 0x00180002ff0075a7 */ /* 0x000e640008000144 */
[----:B-1----:R-:W-:Y:S05]  /*2040*/  @!P0 BRA `(.L_x_49) ;  /* 0xfffffffc00f88947 */ /* 0x002fea000383ffff */
[----:B------:R-:W-:Y:S05]  /*2050*/  BRA `(.L_x_51) ;  /* 0xfffffff800347947 */ /* 0x000fea000383ffff */
.L_x_52:
[----:B------:R-:W-:-:S00]  /*2060*/  BRA `(.L_x_52) ;  /* 0xfffffffc00fc7947 */ /* 0x000fc0000383ffff */
[----:B------:R-:W-:-:S00]  /*2070*/  NOP ;  /* 0x0000000000007918 */ /* 0x000fc00000000000 */
        /* <DEDUP_REMOVED lines=8> */
.L_x_53:


//--------------------- .nv.shared.gluon_wgmma    --------------------------
	.section	.nv.shared.gluon_wgmma,"aw",@nobits
	.sectionflags	@""
	.align	16
	.zero		1024


//--------------------- .nv.shared.reserved.0     --------------------------
	.section	.nv.shared.reserved.0,"aw",@nobits
	.weak		__nv_reservedSMEM_offset_0_alias
	.size		__nv_reservedSMEM_offset_0_alias, 0, 0
	.other		__nv_reservedSMEM_offset_0_alias,@"STO_CUDA_RESERVED_SHARED STV_DEFAULT"
__nv_reservedSMEM_offset_0_alias:
	.zero		0


//--------------------- .nv.constant0.gluon_wgmma --------------------------
	.section	.nv.constant0.gluon_wgmma,"a",@progbits
	.sectionflags	@""
	.align	4
.nv.constant0.gluon_wgmma:
	.zero		608


//--------------------- SYMBOLS --------------------------

	.type		.nv.reservedSmem.offset0,@object
	.size		.nv.reservedSmem.offset0,0x4
